//
// Generated by NVIDIA NVVM Compiler
//
// Compiler Build ID: CL-36424714
// Cuda compilation tools, release 13.0, V13.0.88
// Based on NVVM 20.0.0
//

.version 9.0
.target sm_100
.address_size 64

	// .globl	bicgKernel1
// _ZZ12bicgFusedRefE3s_A has been demoted
// _ZZ12bicgFusedRefE4s_x1 has been demoted
// _ZZ12bicgFusedRefE4s_x2 has been demoted

.visible .entry bicgKernel1(
	.param .u64 .ptr .align 1 bicgKernel1_param_0,
	.param .u64 .ptr .align 1 bicgKernel1_param_1,
	.param .u64 .ptr .align 1 bicgKernel1_param_2,
	.param .u32 bicgKernel1_param_3,
	.param .u32 bicgKernel1_param_4
)
{
	.reg .pred 	%p<11>;
	.reg .b32 	%r<39>;
	.reg .b32 	%f<100>;
	.reg .b64 	%rd<31>;

	ld.param.u64 	%rd12, [bicgKernel1_param_0];
	ld.param.u64 	%rd13, [bicgKernel1_param_1];
	ld.param.u64 	%rd11, [bicgKernel1_param_2];
	ld.param.u32 	%r23, [bicgKernel1_param_3];
	ld.param.u32 	%r24, [bicgKernel1_param_4];
	cvta.to.global.u64 	%rd1, %rd13;
	cvta.to.global.u64 	%rd2, %rd12;
	mov.u32 	%r25, %ntid.x;
	mov.u32 	%r26, %ctaid.x;
	mov.u32 	%r27, %tid.x;
	mad.lo.s32 	%r1, %r25, %r26, %r27;
	setp.ge.s32 	%p1, %r1, %r24;
	@%p1 bra 	$L__BB0_14;
	cvta.to.global.u64 	%rd14, %rd11;
	mul.wide.s32 	%rd15, %r1, 4;
	add.s64 	%rd3, %rd14, %rd15;
	mov.b32 	%r28, 0;
	st.global.u32 	[%rd3], %r28;
	setp.lt.s32 	%p2, %r23, 1;
	@%p2 bra 	$L__BB0_14;
	mul.lo.s32 	%r2, %r23, %r1;
	and.b32  	%r3, %r23, 15;
	setp.lt.u32 	%p3, %r23, 16;
	mov.b32 	%r35, 0;
	mov.f32 	%f96, 0f00000000;
	@%p3 bra 	$L__BB0_5;
	and.b32  	%r35, %r23, 2147483632;
	neg.s32 	%r33, %r35;
	add.s64 	%rd4, %rd2, 32;
	add.s64 	%rd29, %rd1, 32;
	mov.f32 	%f96, 0f00000000;
	mov.u32 	%r32, %r2;
$L__BB0_4:
	.pragma "nounroll";
	mul.wide.s32 	%rd16, %r32, 4;
	add.s64 	%rd17, %rd4, %rd16;
	ld.global.f32 	%f12, [%rd17+-32];
	ld.global.f32 	%f13, [%rd29+-32];
	fma.rn.f32 	%f14, %f12, %f13, %f96;
	st.global.f32 	[%rd3], %f14;
	ld.global.f32 	%f15, [%rd17+-28];
	ld.global.f32 	%f16, [%rd29+-28];
	fma.rn.f32 	%f17, %f15, %f16, %f14;
	st.global.f32 	[%rd3], %f17;
	ld.global.f32 	%f18, [%rd17+-24];
	ld.global.f32 	%f19, [%rd29+-24];
	fma.rn.f32 	%f20, %f18, %f19, %f17;
	st.global.f32 	[%rd3], %f20;
	ld.global.f32 	%f21, [%rd17+-20];
	ld.global.f32 	%f22, [%rd29+-20];
	fma.rn.f32 	%f23, %f21, %f22, %f20;
	st.global.f32 	[%rd3], %f23;
	ld.global.f32 	%f24, [%rd17+-16];
	ld.global.f32 	%f25, [%rd29+-16];
	fma.rn.f32 	%f26, %f24, %f25, %f23;
	st.global.f32 	[%rd3], %f26;
	ld.global.f32 	%f27, [%rd17+-12];
	ld.global.f32 	%f28, [%rd29+-12];
	fma.rn.f32 	%f29, %f27, %f28, %f26;
	st.global.f32 	[%rd3], %f29;
	ld.global.f32 	%f30, [%rd17+-8];
	ld.global.f32 	%f31, [%rd29+-8];
	fma.rn.f32 	%f32, %f30, %f31, %f29;
	st.global.f32 	[%rd3], %f32;
	ld.global.f32 	%f33, [%rd17+-4];
	ld.global.f32 	%f34, [%rd29+-4];
	fma.rn.f32 	%f35, %f33, %f34, %f32;
	st.global.f32 	[%rd3], %f35;
	ld.global.f32 	%f36, [%rd17];
	ld.global.f32 	%f37, [%rd29];
	fma.rn.f32 	%f38, %f36, %f37, %f35;
	st.global.f32 	[%rd3], %f38;
	ld.global.f32 	%f39, [%rd17+4];
	ld.global.f32 	%f40, [%rd29+4];
	fma.rn.f32 	%f41, %f39, %f40, %f38;
	st.global.f32 	[%rd3], %f41;
	ld.global.f32 	%f42, [%rd17+8];
	ld.global.f32 	%f43, [%rd29+8];
	fma.rn.f32 	%f44, %f42, %f43, %f41;
	st.global.f32 	[%rd3], %f44;
	ld.global.f32 	%f45, [%rd17+12];
	ld.global.f32 	%f46, [%rd29+12];
	fma.rn.f32 	%f47, %f45, %f46, %f44;
	st.global.f32 	[%rd3], %f47;
	ld.global.f32 	%f48, [%rd17+16];
	ld.global.f32 	%f49, [%rd29+16];
	fma.rn.f32 	%f50, %f48, %f49, %f47;
	st.global.f32 	[%rd3], %f50;
	ld.global.f32 	%f51, [%rd17+20];
	ld.global.f32 	%f52, [%rd29+20];
	fma.rn.f32 	%f53, %f51, %f52, %f50;
	st.global.f32 	[%rd3], %f53;
	ld.global.f32 	%f54, [%rd17+24];
	ld.global.f32 	%f55, [%rd29+24];
	fma.rn.f32 	%f56, %f54, %f55, %f53;
	st.global.f32 	[%rd3], %f56;
	ld.global.f32 	%f57, [%rd17+28];
	ld.global.f32 	%f58, [%rd29+28];
	fma.rn.f32 	%f96, %f57, %f58, %f56;
	st.global.f32 	[%rd3], %f96;
	add.s32 	%r33, %r33, 16;
	add.s32 	%r32, %r32, 16;
	add.s64 	%rd29, %rd29, 64;
	setp.ne.s32 	%p4, %r33, 0;
	@%p4 bra 	$L__BB0_4;
$L__BB0_5:
	setp.eq.s32 	%p5, %r3, 0;
	@%p5 bra 	$L__BB0_14;
	and.b32  	%r11, %r23, 7;
	setp.lt.u32 	%p6, %r3, 8;
	@%p6 bra 	$L__BB0_8;
	add.s32 	%r30, %r35, %r2;
	mul.wide.s32 	%rd18, %r30, 4;
	add.s64 	%rd19, %rd2, %rd18;
	ld.global.f32 	%f59, [%rd19];
	mul.wide.u32 	%rd20, %r35, 4;
	add.s64 	%rd21, %rd1, %rd20;
	ld.global.f32 	%f60, [%rd21];
	fma.rn.f32 	%f61, %f59, %f60, %f96;
	st.global.f32 	[%rd3], %f61;
	ld.global.f32 	%f62, [%rd19+4];
	ld.global.f32 	%f63, [%rd21+4];
	fma.rn.f32 	%f64, %f62, %f63, %f61;
	st.global.f32 	[%rd3], %f64;
	ld.global.f32 	%f65, [%rd19+8];
	ld.global.f32 	%f66, [%rd21+8];
	fma.rn.f32 	%f67, %f65, %f66, %f64;
	st.global.f32 	[%rd3], %f67;
	ld.global.f32 	%f68, [%rd19+12];
	ld.global.f32 	%f69, [%rd21+12];
	fma.rn.f32 	%f70, %f68, %f69, %f67;
	st.global.f32 	[%rd3], %f70;
	ld.global.f32 	%f71, [%rd19+16];
	ld.global.f32 	%f72, [%rd21+16];
	fma.rn.f32 	%f73, %f71, %f72, %f70;
	st.global.f32 	[%rd3], %f73;
	ld.global.f32 	%f74, [%rd19+20];
	ld.global.f32 	%f75, [%rd21+20];
	fma.rn.f32 	%f76, %f74, %f75, %f73;
	st.global.f32 	[%rd3], %f76;
	ld.global.f32 	%f77, [%rd19+24];
	ld.global.f32 	%f78, [%rd21+24];
	fma.rn.f32 	%f79, %f77, %f78, %f76;
	st.global.f32 	[%rd3], %f79;
	ld.global.f32 	%f80, [%rd19+28];
	ld.global.f32 	%f81, [%rd21+28];
	fma.rn.f32 	%f96, %f80, %f81, %f79;
	st.global.f32 	[%rd3], %f96;
	add.s32 	%r35, %r35, 8;
$L__BB0_8:
	setp.eq.s32 	%p7, %r11, 0;
	@%p7 bra 	$L__BB0_14;
	and.b32  	%r14, %r23, 3;
	setp.lt.u32 	%p8, %r11, 4;
	@%p8 bra 	$L__BB0_11;
	add.s32 	%r31, %r35, %r2;
	mul.wide.s32 	%rd22, %r31, 4;
	add.s64 	%rd23, %rd2, %rd22;
	ld.global.f32 	%f82, [%rd23];
	mul.wide.u32 	%rd24, %r35, 4;
	add.s64 	%rd25, %rd1, %rd24;
	ld.global.f32 	%f83, [%rd25];
	fma.rn.f32 	%f84, %f82, %f83, %f96;
	st.global.f32 	[%rd3], %f84;
	ld.global.f32 	%f85, [%rd23+4];
	ld.global.f32 	%f86, [%rd25+4];
	fma.rn.f32 	%f87, %f85, %f86, %f84;
	st.global.f32 	[%rd3], %f87;
	ld.global.f32 	%f88, [%rd23+8];
	ld.global.f32 	%f89, [%rd25+8];
	fma.rn.f32 	%f90, %f88, %f89, %f87;
	st.global.f32 	[%rd3], %f90;
	ld.global.f32 	%f91, [%rd23+12];
	ld.global.f32 	%f92, [%rd25+12];
	fma.rn.f32 	%f96, %f91, %f92, %f90;
	st.global.f32 	[%rd3], %f96;
	add.s32 	%r35, %r35, 4;
$L__BB0_11:
	setp.eq.s32 	%p9, %r14, 0;
	@%p9 bra 	$L__BB0_14;
	mul.wide.u32 	%rd26, %r35, 4;
	add.s64 	%rd30, %rd1, %rd26;
	add.s32 	%r38, %r35, %r2;
	neg.s32 	%r37, %r14;
$L__BB0_13:
	.pragma "nounroll";
	mul.wide.s32 	%rd27, %r38, 4;
	add.s64 	%rd28, %rd2, %rd27;
	ld.global.f32 	%f93, [%rd28];
	ld.global.f32 	%f94, [%rd30];
	fma.rn.f32 	%f96, %f93, %f94, %f96;
	st.global.f32 	[%rd3], %f96;
	add.s64 	%rd30, %rd30, 4;
	add.s32 	%r38, %r38, 1;
	add.s32 	%r37, %r37, 1;
	setp.ne.s32 	%p10, %r37, 0;
	@%p10 bra 	$L__BB0_13;
$L__BB0_14:
	ret;

}
	// .globl	bicgKernel2
.visible .entry bicgKernel2(
	.param .u64 .ptr .align 1 bicgKernel2_param_0,
	.param .u64 .ptr .align 1 bicgKernel2_param_1,
	.param .u64 .ptr .align 1 bicgKernel2_param_2,
	.param .u32 bicgKernel2_param_3,
	.param .u32 bicgKernel2_param_4
)
{
	.reg .pred 	%p<11>;
	.reg .b32 	%r<32>;
	.reg .b32 	%f<56>;
	.reg .b64 	%rd<41>;

	ld.param.u64 	%rd8, [bicgKernel2_param_0];
	ld.param.u64 	%rd9, [bicgKernel2_param_1];
	ld.param.u64 	%rd7, [bicgKernel2_param_2];
	ld.param.u32 	%r16, [bicgKernel2_param_3];
	ld.param.u32 	%r17, [bicgKernel2_param_4];
	cvta.to.global.u64 	%rd1, %rd9;
	cvta.to.global.u64 	%rd2, %rd8;
	mov.u32 	%r18, %ntid.x;
	mov.u32 	%r19, %ctaid.x;
	mov.u32 	%r20, %tid.x;
	mad.lo.s32 	%r1, %r18, %r19, %r20;
	setp.ge.s32 	%p1, %r1, %r16;
	@%p1 bra 	$L__BB1_13;
	cvta.to.global.u64 	%rd10, %rd7;
	mul.wide.s32 	%rd11, %r1, 4;
	add.s64 	%rd3, %rd10, %rd11;
	mov.b32 	%r21, 0;
	st.global.u32 	[%rd3], %r21;
	setp.lt.s32 	%p2, %r17, 1;
	@%p2 bra 	$L__BB1_13;
	and.b32  	%r2, %r17, 7;
	setp.lt.u32 	%p3, %r17, 8;
	mov.b32 	%r30, 0;
	mov.f32 	%f53, 0f00000000;
	@%p3 bra 	$L__BB1_5;
	and.b32  	%r30, %r17, 2147483640;
	neg.s32 	%r28, %r30;
	shl.b32 	%r5, %r16, 3;
	add.s64 	%rd40, %rd1, 16;
	mov.f32 	%f53, 0f00000000;
	mul.wide.s32 	%rd14, %r16, 4;
	mov.u32 	%r27, %r1;
$L__BB1_4:
	.pragma "nounroll";
	mul.wide.s32 	%rd12, %r27, 4;
	add.s64 	%rd13, %rd2, %rd12;
	ld.global.f32 	%f10, [%rd13];
	ld.global.f32 	%f11, [%rd40+-16];
	fma.rn.f32 	%f12, %f10, %f11, %f53;
	st.global.f32 	[%rd3], %f12;
	add.s64 	%rd15, %rd13, %rd14;
	ld.global.f32 	%f13, [%rd15];
	ld.global.f32 	%f14, [%rd40+-12];
	fma.rn.f32 	%f15, %f13, %f14, %f12;
	st.global.f32 	[%rd3], %f15;
	add.s64 	%rd16, %rd15, %rd14;
	ld.global.f32 	%f16, [%rd16];
	ld.global.f32 	%f17, [%rd40+-8];
	fma.rn.f32 	%f18, %f16, %f17, %f15;
	st.global.f32 	[%rd3], %f18;
	add.s64 	%rd17, %rd16, %rd14;
	ld.global.f32 	%f19, [%rd17];
	ld.global.f32 	%f20, [%rd40+-4];
	fma.rn.f32 	%f21, %f19, %f20, %f18;
	st.global.f32 	[%rd3], %f21;
	add.s64 	%rd18, %rd17, %rd14;
	ld.global.f32 	%f22, [%rd18];
	ld.global.f32 	%f23, [%rd40];
	fma.rn.f32 	%f24, %f22, %f23, %f21;
	st.global.f32 	[%rd3], %f24;
	add.s64 	%rd19, %rd18, %rd14;
	ld.global.f32 	%f25, [%rd19];
	ld.global.f32 	%f26, [%rd40+4];
	fma.rn.f32 	%f27, %f25, %f26, %f24;
	st.global.f32 	[%rd3], %f27;
	add.s64 	%rd20, %rd19, %rd14;
	ld.global.f32 	%f28, [%rd20];
	ld.global.f32 	%f29, [%rd40+8];
	fma.rn.f32 	%f30, %f28, %f29, %f27;
	st.global.f32 	[%rd3], %f30;
	add.s64 	%rd21, %rd20, %rd14;
	ld.global.f32 	%f31, [%rd21];
	ld.global.f32 	%f32, [%rd40+12];
	fma.rn.f32 	%f53, %f31, %f32, %f30;
	st.global.f32 	[%rd3], %f53;
	add.s32 	%r28, %r28, 8;
	add.s32 	%r27, %r27, %r5;
	add.s64 	%rd40, %rd40, 32;
	setp.ne.s32 	%p4, %r28, 0;
	@%p4 bra 	$L__BB1_4;
$L__BB1_5:
	setp.eq.s32 	%p5, %r2, 0;
	@%p5 bra 	$L__BB1_13;
	and.b32  	%r11, %r17, 3;
	setp.lt.u32 	%p6, %r2, 4;
	@%p6 bra 	$L__BB1_8;
	mad.lo.s32 	%r23, %r30, %r16, %r1;
	mul.wide.s32 	%rd22, %r23, 4;
	add.s64 	%rd23, %rd2, %rd22;
	ld.global.f32 	%f33, [%rd23];
	mul.wide.u32 	%rd24, %r30, 4;
	add.s64 	%rd25, %rd1, %rd24;
	ld.global.f32 	%f34, [%rd25];
	fma.rn.f32 	%f35, %f33, %f34, %f53;
	st.global.f32 	[%rd3], %f35;
	mul.wide.s32 	%rd26, %r16, 4;
	add.s64 	%rd27, %rd23, %rd26;
	ld.global.f32 	%f36, [%rd27];
	ld.global.f32 	%f37, [%rd25+4];
	fma.rn.f32 	%f38, %f36, %f37, %f35;
	st.global.f32 	[%rd3], %f38;
	add.s64 	%rd28, %rd27, %rd26;
	ld.global.f32 	%f39, [%rd28];
	ld.global.f32 	%f40, [%rd25+8];
	fma.rn.f32 	%f41, %f39, %f40, %f38;
	st.global.f32 	[%rd3], %f41;
	add.s64 	%rd29, %rd28, %rd26;
	ld.global.f32 	%f42, [%rd29];
	ld.global.f32 	%f43, [%rd25+12];
	fma.rn.f32 	%f53, %f42, %f43, %f41;
	st.global.f32 	[%rd3], %f53;
	add.s32 	%r30, %r30, 4;
$L__BB1_8:
	setp.eq.s32 	%p7, %r11, 0;
	@%p7 bra 	$L__BB1_13;
	setp.eq.s32 	%p8, %r11, 1;
	@%p8 bra 	$L__BB1_11;
	mad.lo.s32 	%r24, %r30, %r16, %r1;
	mul.wide.s32 	%rd30, %r24, 4;
	add.s64 	%rd31, %rd2, %rd30;
	ld.global.f32 	%f44, [%rd31];
	mul.wide.u32 	%rd32, %r30, 4;
	add.s64 	%rd33, %rd1, %rd32;
	ld.global.f32 	%f45, [%rd33];
	fma.rn.f32 	%f46, %f44, %f45, %f53;
	st.global.f32 	[%rd3], %f46;
	mul.wide.s32 	%rd34, %r16, 4;
	add.s64 	%rd35, %rd31, %rd34;
	ld.global.f32 	%f47, [%rd35];
	ld.global.f32 	%f48, [%rd33+4];
	fma.rn.f32 	%f53, %f47, %f48, %f46;
	st.global.f32 	[%rd3], %f53;
	add.s32 	%r30, %r30, 2;
$L__BB1_11:
	and.b32  	%r25, %r17, 1;
	setp.eq.b32 	%p9, %r25, 1;
	not.pred 	%p10, %p9;
	@%p10 bra 	$L__BB1_13;
	mad.lo.s32 	%r26, %r30, %r16, %r1;
	mul.wide.s32 	%rd36, %r26, 4;
	add.s64 	%rd37, %rd2, %rd36;
	ld.global.f32 	%f49, [%rd37];
	mul.wide.u32 	%rd38, %r30, 4;
	add.s64 	%rd39, %rd1, %rd38;
	ld.global.f32 	%f50, [%rd39];
	fma.rn.f32 	%f51, %f49, %f50, %f53;
	st.global.f32 	[%rd3], %f51;
$L__BB1_13:
	ret;

}
	// .globl	bicgFusedRef
.visible .entry bicgFusedRef(
	.param .u64 .ptr .align 1 bicgFusedRef_param_0,
	.param .u64 .ptr .align 1 bicgFusedRef_param_1,
	.param .u64 .ptr .align 1 bicgFusedRef_param_2,
	.param .u64 .ptr .align 1 bicgFusedRef_param_3,
	.param .u64 .ptr .align 1 bicgFusedRef_param_4,
	.param .u32 bicgFusedRef_param_5,
	.param .u32 bicgFusedRef_param_6
)
{
	.reg .pred 	%p<9>;
	.reg .b32 	%r<99>;
	.reg .b32 	%f<71>;
	.reg .b64 	%rd<38>;
	// demoted variable
	.shared .align 4 .b8 _ZZ12bicgFusedRefE3s_A[4224];
	// demoted variable
	.shared .align 4 .b8 _ZZ12bicgFusedRefE4s_x1[128];
	// demoted variable
	.shared .align 4 .b8 _ZZ12bicgFusedRefE4s_x2[128];
	ld.param.u64 	%rd5, [bicgFusedRef_param_1];
	ld.param.u64 	%rd7, [bicgFusedRef_param_3];
	ld.param.u32 	%r39, [bicgFusedRef_param_5];
	ld.param.u32 	%r40, [bicgFusedRef_param_6];
	mov.u32 	%r1, %tid.x;
	mov.u32 	%r2, %tid.y;
	mov.u32 	%r3, %ctaid.x;
	setp.ne.s32 	%p1, %r2, 0;
	@%p1 bra 	$L__BB2_2;
	cvta.to.global.u64 	%rd9, %rd7;
	shl.b32 	%r41, %r3, 5;
	add.s32 	%r42, %r41, %r1;
	mul.wide.u32 	%rd10, %r42, 4;
	add.s64 	%rd11, %rd9, %rd10;
	ld.global.f32 	%f9, [%rd11];
	shl.b32 	%r43, %r1, 2;
	mov.u32 	%r44, _ZZ12bicgFusedRefE4s_x2;
	add.s32 	%r45, %r44, %r43;
	st.shared.f32 	[%r45], %f9;
$L__BB2_2:
	mov.u32 	%r46, %ctaid.y;
	mul.lo.s32 	%r98, %r39, %r46;
	setp.lt.s32 	%p2, %r39, 1;
	mov.f32 	%f69, 0f00000000;
	@%p2 bra 	$L__BB2_11;
	ld.param.u64 	%rd37, [bicgFusedRef_param_4];
	ld.param.u64 	%rd35, [bicgFusedRef_param_0];
	cvta.to.global.u64 	%rd1, %rd35;
	shl.b32 	%r47, %r3, 5;
	shl.b32 	%r48, %r1, 7;
	shl.b32 	%r49, %r1, 2;
	mov.u32 	%r50, _ZZ12bicgFusedRefE3s_A;
	add.s32 	%r51, %r50, %r49;
	add.s32 	%r5, %r51, %r48;
	shl.b32 	%r52, %r2, 2;
	add.s32 	%r6, %r5, %r52;
	add.s32 	%r97, %r1, %r98;
	add.s32 	%r53, %r2, %r98;
	add.s32 	%r54, %r53, 16;
	mad.lo.s32 	%r55, %r40, %r54, %r1;
	add.s32 	%r96, %r55, %r47;
	shl.b32 	%r9, %r40, 5;
	add.s32 	%r56, %r53, 20;
	mad.lo.s32 	%r57, %r40, %r56, %r1;
	add.s32 	%r95, %r57, %r47;
	add.s32 	%r58, %r53, 24;
	mad.lo.s32 	%r59, %r40, %r58, %r1;
	add.s32 	%r94, %r59, %r47;
	add.s32 	%r60, %r53, 28;
	mad.lo.s32 	%r61, %r40, %r60, %r1;
	add.s32 	%r93, %r61, %r47;
	add.s32 	%r62, %r53, 8;
	mad.lo.s32 	%r63, %r40, %r62, %r1;
	add.s32 	%r92, %r63, %r47;
	add.s32 	%r64, %r53, 12;
	mad.lo.s32 	%r65, %r40, %r64, %r1;
	add.s32 	%r91, %r65, %r47;
	add.s32 	%r66, %r53, 4;
	mad.lo.s32 	%r67, %r40, %r66, %r1;
	add.s32 	%r90, %r67, %r47;
	mad.lo.s32 	%r68, %r40, %r53, %r1;
	add.s32 	%r89, %r68, %r47;
	cvta.to.global.u64 	%rd2, %rd5;
	cvta.to.global.u64 	%rd3, %rd37;
	add.s32 	%r17, %r98, %r39;
	mov.f32 	%f69, 0f00000000;
$L__BB2_4:
	setp.ne.s32 	%p3, %r2, 1;
	@%p3 bra 	$L__BB2_6;
	mul.wide.u32 	%rd12, %r97, 4;
	add.s64 	%rd13, %rd2, %rd12;
	ld.global.f32 	%f12, [%rd13];
	mov.u32 	%r70, _ZZ12bicgFusedRefE4s_x1;
	add.s32 	%r71, %r70, %r49;
	st.shared.f32 	[%r71], %f12;
$L__BB2_6:
	setp.gt.u32 	%p4, %r2, 1;
	bar.sync 	0;
	mul.wide.s32 	%rd14, %r89, 4;
	add.s64 	%rd15, %rd1, %rd14;
	ld.global.f32 	%f13, [%rd15];
	mov.u32 	%r73, _ZZ12bicgFusedRefE3s_A;
	add.s32 	%r74, %r73, %r49;
	mad.lo.s32 	%r75, %r2, 132, %r74;
	st.shared.f32 	[%r75], %f13;
	shl.b32 	%r76, %r2, 2;
	mov.u32 	%r77, _ZZ12bicgFusedRefE4s_x1;
	add.s32 	%r78, %r77, %r76;
	ld.shared.f32 	%f14, [%r78];
	fma.rn.f32 	%f15, %f13, %f14, %f69;
	mul.wide.s32 	%rd16, %r90, 4;
	add.s64 	%rd17, %rd1, %rd16;
	ld.global.f32 	%f16, [%rd17];
	st.shared.f32 	[%r75+528], %f16;
	ld.shared.f32 	%f17, [%r78+16];
	fma.rn.f32 	%f18, %f16, %f17, %f15;
	mul.wide.s32 	%rd18, %r92, 4;
	add.s64 	%rd19, %rd1, %rd18;
	ld.global.f32 	%f19, [%rd19];
	st.shared.f32 	[%r75+1056], %f19;
	ld.shared.f32 	%f20, [%r78+32];
	fma.rn.f32 	%f21, %f19, %f20, %f18;
	mul.wide.s32 	%rd20, %r91, 4;
	add.s64 	%rd21, %rd1, %rd20;
	ld.global.f32 	%f22, [%rd21];
	st.shared.f32 	[%r75+1584], %f22;
	ld.shared.f32 	%f23, [%r78+48];
	fma.rn.f32 	%f24, %f22, %f23, %f21;
	mul.wide.s32 	%rd22, %r96, 4;
	add.s64 	%rd23, %rd1, %rd22;
	ld.global.f32 	%f25, [%rd23];
	st.shared.f32 	[%r75+2112], %f25;
	ld.shared.f32 	%f26, [%r78+64];
	fma.rn.f32 	%f27, %f25, %f26, %f24;
	mul.wide.s32 	%rd24, %r95, 4;
	add.s64 	%rd25, %rd1, %rd24;
	ld.global.f32 	%f28, [%rd25];
	st.shared.f32 	[%r75+2640], %f28;
	ld.shared.f32 	%f29, [%r78+80];
	fma.rn.f32 	%f30, %f28, %f29, %f27;
	mul.wide.s32 	%rd26, %r94, 4;
	add.s64 	%rd27, %rd1, %rd26;
	ld.global.f32 	%f31, [%rd27];
	st.shared.f32 	[%r75+3168], %f31;
	ld.shared.f32 	%f32, [%r78+96];
	fma.rn.f32 	%f33, %f31, %f32, %f30;
	mul.wide.s32 	%rd28, %r93, 4;
	add.s64 	%rd29, %rd1, %rd28;
	ld.global.f32 	%f34, [%rd29];
	st.shared.f32 	[%r75+3696], %f34;
	ld.shared.f32 	%f35, [%r78+112];
	fma.rn.f32 	%f69, %f34, %f35, %f33;
	bar.sync 	0;
	ld.shared.f32 	%f36, [%r6];
	mov.u32 	%r79, _ZZ12bicgFusedRefE4s_x2;
	add.s32 	%r80, %r79, %r76;
	ld.shared.f32 	%f37, [%r80];
	fma.rn.f32 	%f38, %f36, %f37, 0f00000000;
	ld.shared.f32 	%f39, [%r6+16];
	ld.shared.f32 	%f40, [%r80+16];
	fma.rn.f32 	%f41, %f39, %f40, %f38;
	ld.shared.f32 	%f42, [%r6+32];
	ld.shared.f32 	%f43, [%r80+32];
	fma.rn.f32 	%f44, %f42, %f43, %f41;
	ld.shared.f32 	%f45, [%r6+48];
	ld.shared.f32 	%f46, [%r80+48];
	fma.rn.f32 	%f47, %f45, %f46, %f44;
	ld.shared.f32 	%f48, [%r6+64];
	ld.shared.f32 	%f49, [%r80+64];
	fma.rn.f32 	%f50, %f48, %f49, %f47;
	ld.shared.f32 	%f51, [%r6+80];
	ld.shared.f32 	%f52, [%r80+80];
	fma.rn.f32 	%f53, %f51, %f52, %f50;
	ld.shared.f32 	%f54, [%r6+96];
	ld.shared.f32 	%f55, [%r80+96];
	fma.rn.f32 	%f56, %f54, %f55, %f53;
	ld.shared.f32 	%f57, [%r6+112];
	ld.shared.f32 	%f58, [%r80+112];
	fma.rn.f32 	%f68, %f57, %f58, %f56;
	st.shared.f32 	[%r6], %f68;
	bar.sync 	0;
	@%p4 bra 	$L__BB2_8;
	ld.shared.f32 	%f59, [%r6+8];
	add.f32 	%f68, %f68, %f59;
	st.shared.f32 	[%r6], %f68;
$L__BB2_8:
	setp.ne.s32 	%p5, %r2, 0;
	bar.sync 	0;
	@%p5 bra 	$L__BB2_10;
	mul.wide.u32 	%rd30, %r97, 4;
	add.s64 	%rd31, %rd3, %rd30;
	ld.shared.f32 	%f60, [%r5+4];
	add.f32 	%f61, %f68, %f60;
	atom.global.add.f32 	%f62, [%rd31], %f61;
$L__BB2_10:
	add.s32 	%r98, %r98, 32;
	add.s32 	%r97, %r97, 32;
	add.s32 	%r96, %r96, %r9;
	add.s32 	%r95, %r95, %r9;
	add.s32 	%r94, %r94, %r9;
	add.s32 	%r93, %r93, %r9;
	add.s32 	%r92, %r92, %r9;
	add.s32 	%r91, %r91, %r9;
	add.s32 	%r90, %r90, %r9;
	add.s32 	%r89, %r89, %r9;
	setp.lt.s32 	%p6, %r98, %r17;
	@%p6 bra 	$L__BB2_4;
$L__BB2_11:
	bar.sync 	0;
	mov.u32 	%r81, _ZZ12bicgFusedRefE3s_A;
	mad.lo.s32 	%r82, %r2, 132, %r81;
	shl.b32 	%r83, %r1, 2;
	add.s32 	%r38, %r82, %r83;
	st.shared.f32 	[%r38], %f69;
	bar.sync 	0;
	setp.gt.u32 	%p7, %r2, 1;
	@%p7 bra 	$L__BB2_13;
	ld.shared.f32 	%f63, [%r38+264];
	add.f32 	%f69, %f69, %f63;
	st.shared.f32 	[%r38], %f69;
$L__BB2_13:
	setp.ne.s32 	%p8, %r2, 0;
	bar.sync 	0;
	@%p8 bra 	$L__BB2_15;
	ld.param.u64 	%rd36, [bicgFusedRef_param_2];
	shl.b32 	%r84, %r3, 5;
	add.s32 	%r85, %r84, %r1;
	cvta.to.global.u64 	%rd32, %rd36;
	mul.wide.u32 	%rd33, %r85, 4;
	add.s64 	%rd34, %rd32, %rd33;
	add.s32 	%r88, %r81, %r83;
	ld.shared.f32 	%f64, [%r88+132];
	add.f32 	%f65, %f69, %f64;
	atom.global.add.f32 	%f66, [%rd34], %f65;
$L__BB2_15:
	ret;

}


// ===== COMPILED SASS (sm_100) =====

	.target	sm_100

	.elftype	@"ET_EXEC"


//--------------------- .note.nv.tkinfo           --------------------------
	.section	.note.nv.tkinfo,"",@"SHT_NOTE"
	.sectionflags	@"SHF_NOTE_NV_TKINFO"
	.tkinfo
        /*0018*/ 	.word	0x00000002
        /*0030*/ 	.string	""
        /*0030*/ 	.string	"ptxas"
        /*0030*/ 	.string	"Cuda compilation tools, release 13.0, V13.0.88"
        /*0030*/ 	.string	"Build cuda_13.0.r13.0/compiler.36424714_0"
        /*0030*/ 	.string	"-arch sm_100 -m 64 "



//--------------------- .note.nv.cuinfo           --------------------------
	.section	.note.nv.cuinfo,"",@"SHT_NOTE"
	.sectionflags	@"SHF_NOTE_NV_CUINFO"
        /*0018*/ 	.short	0x0002
        /*001a*/ 	.short	0x0064
        /*001c*/ 	.short	0x0082
	.zero		2


//--------------------- .nv.info                  --------------------------
	.section	.nv.info,"",@"SHT_CUDA_INFO"
	.align	4


	//----- nvinfo : EIATTR_REGCOUNT
	.align		4
        /*0000*/ 	.byte	0x04, 0x2f
        /*0002*/ 	.short	(.L_1 - .L_0)
	.align		4
.L_0:
        /*0004*/ 	.word	index@(bicgKernel1)
        /*0008*/ 	.word	0x00000016


	//----- nvinfo : EIATTR_FRAME_SIZE
	.align		4
.L_1:
        /*000c*/ 	.byte	0x04, 0x11
        /*000e*/ 	.short	(.L_3 - .L_2)
	.align		4
.L_2:
        /*0010*/ 	.word	index@(bicgKernel1)
        /*0014*/ 	.word	0x00000000


	//----- nvinfo : EIATTR_REGCOUNT
	.align		4
.L_3:
        /*0018*/ 	.byte	0x04, 0x2f
        /*001a*/ 	.short	(.L_5 - .L_4)
	.align		4
.L_4:
        /*001c*/ 	.word	index@(bicgKernel2)
        /*0020*/ 	.word	0x0000001c


	//----- nvinfo : EIATTR_FRAME_SIZE
	.align		4
.L_5:
        /*0024*/ 	.byte	0x04, 0x11
        /*0026*/ 	.short	(.L_7 - .L_6)
	.align		4
.L_6:
        /*0028*/ 	.word	index@(bicgKernel2)
        /*002c*/ 	.word	0x00000000


	//----- nvinfo : EIATTR_REGCOUNT
	.align		4
.L_7:
        /*0030*/ 	.byte	0x04, 0x2f
        /*0032*/ 	.short	(.L_9 - .L_8)
	.align		4
.L_8:
        /*0034*/ 	.word	index@(bicgFusedRef)
        /*0038*/ 	.word	0x00000020


	//----- nvinfo : EIATTR_FRAME_SIZE
	.align		4
.L_9:
        /*003c*/ 	.byte	0x04, 0x11
        /*003e*/ 	.short	(.L_11 - .L_10)
	.align		4
.L_10:
        /*0040*/ 	.word	index@(bicgFusedRef)
        /*0044*/ 	.word	0x00000000


	//----- nvinfo : EIATTR_MIN_STACK_SIZE
	.align		4
.L_11:
        /*0048*/ 	.byte	0x04, 0x12
        /*004a*/ 	.short	(.L_13 - .L_12)
	.align		4
.L_12:
        /*004c*/ 	.word	index@(bicgFusedRef)
        /*0050*/ 	.word	0x00000000


	//----- nvinfo : EIATTR_MIN_STACK_SIZE
	.align		4
.L_13:
        /*0054*/ 	.byte	0x04, 0x12
        /*0056*/ 	.short	(.L_15 - .L_14)
	.align		4
.L_14:
        /*0058*/ 	.word	index@(bicgKernel2)
        /*005c*/ 	.word	0x00000000


	//----- nvinfo : EIATTR_MIN_STACK_SIZE
	.align		4
.L_15:
        /*0060*/ 	.byte	0x04, 0x12
        /*0062*/ 	.short	(.L_17 - .L_16)
	.align		4
.L_16:
        /*0064*/ 	.word	index@(bicgKernel1)
        /*0068*/ 	.word	0x00000000
.L_17:


//--------------------- .nv.compat                --------------------------
	.section	.nv.compat,"",@"SHT_CUDA_COMPAT_INFO"
	.align	4
        /*0000*/ 	.byte	0x02, 0x09, 0x00, 0x00, 0x02, 0x02, 0x01, 0x00, 0x02, 0x05, 0x05, 0x00, 0x03, 0x07, 0x01, 0x01
        /*0010*/ 	.byte	0x02, 0x03, 0x00, 0x00, 0x02, 0x06, 0x01, 0x00, 0x04, 0x0b, 0x08, 0x00, 0x09, 0x00, 0x00, 0x00
        /*0020*/ 	.byte	0x00, 0x00, 0x00, 0x00


//--------------------- .nv.info.bicgFusedRef     --------------------------
	.section	.nv.info.bicgFusedRef,"",@"SHT_CUDA_INFO"
	.sectionflags	@""
	.align	4


	//----- nvinfo : EIATTR_CUDA_API_VERSION
	.align		4
        /*0000*/ 	.byte	0x04, 0x37
        /*0002*/ 	.short	(.L_19 - .L_18)
.L_18:
        /*0004*/ 	.word	0x00000082


	//----- nvinfo : EIATTR_KPARAM_INFO
	.align		4
.L_19:
        /*0008*/ 	.byte	0x04, 0x17
        /*000a*/ 	.short	(.L_21 - .L_20)
.L_20:
        /*000c*/ 	.word	0x00000000
        /*0010*/ 	.short	0x0006
        /*0012*/ 	.short	0x002c
        /*0014*/ 	.byte	0x00, 0xf0, 0x11, 0x00


	//----- nvinfo : EIATTR_KPARAM_INFO
	.align		4
.L_21:
        /*0018*/ 	.byte	0x04, 0x17
        /*001a*/ 	.short	(.L_23 - .L_22)
.L_22:
        /*001c*/ 	.word	0x00000000
        /*0020*/ 	.short	0x0005
        /*0022*/ 	.short	0x0028
        /*0024*/ 	.byte	0x00, 0xf0, 0x11, 0x00


	//----- nvinfo : EIATTR_KPARAM_INFO
	.align		4
.L_23:
        /*0028*/ 	.byte	0x04, 0x17
        /*002a*/ 	.short	(.L_25 - .L_24)
.L_24:
        /*002c*/ 	.word	0x00000000
        /*0030*/ 	.short	0x0004
        /*0032*/ 	.short	0x0020
        /*0034*/ 	.byte	0x00, 0xf5, 0x21, 0x00


	//----- nvinfo : EIATTR_KPARAM_INFO
	.align		4
.L_25:
        /*0038*/ 	.byte	0x04, 0x17
        /*003a*/ 	.short	(.L_27 - .L_26)
.L_26:
        /*003c*/ 	.word	0x00000000
        /*0040*/ 	.short	0x0003
        /*0042*/ 	.short	0x0018
        /*0044*/ 	.byte	0x00, 0xf5, 0x21, 0x00


	//----- nvinfo : EIATTR_KPARAM_INFO
	.align		4
.L_27:
        /*0048*/ 	.byte	0x04, 0x17
        /*004a*/ 	.short	(.L_29 - .L_28)
.L_28:
        /*004c*/ 	.word	0x00000000
        /*0050*/ 	.short	0x0002
        /*0052*/ 	.short	0x0010
        /*0054*/ 	.byte	0x00, 0xf5, 0x21, 0x00


	//----- nvinfo : EIATTR_KPARAM_INFO
	.align		4
.L_29:
        /*0058*/ 	.byte	0x04, 0x17
        /*005a*/ 	.short	(.L_31 - .L_30)
.L_30:
        /*005c*/ 	.word	0x00000000
        /*0060*/ 	.short	0x0001
        /*0062*/ 	.short	0x0008
        /*0064*/ 	.byte	0x00, 0xf5, 0x21, 0x00


	//----- nvinfo : EIATTR_KPARAM_INFO
	.align		4
.L_31:
        /*0068*/ 	.byte	0x04, 0x17
        /*006a*/ 	.short	(.L_33 - .L_32)
.L_32:
        /*006c*/ 	.word	0x00000000
        /*0070*/ 	.short	0x0000
        /*0072*/ 	.short	0x0000
        /*0074*/ 	.byte	0x00, 0xf5, 0x21, 0x00


	//----- nvinfo : EIATTR_SPARSE_MMA_MASK
	.align		4
.L_33:
        /*0078*/ 	.byte	0x03, 0x50
        /*007a*/ 	.short	0x0000


	//----- nvinfo : EIATTR_MAXREG_COUNT
	.align		4
        /*007c*/ 	.byte	0x03, 0x1b
        /*007e*/ 	.short	0x00ff


	//----- nvinfo : EIATTR_NUM_BARRIERS
	.align		4
        /*0080*/ 	.byte	0x02, 0x4c
        /*0082*/ 	.byte	0x01
	.zero		1


	//----- nvinfo : EIATTR_MERCURY_ISA_VERSION
	.align		4
        /*0084*/ 	.byte	0x03, 0x5f
        /*0086*/ 	.short	0x0101


	//----- nvinfo : EIATTR_VRC_CTA_INIT_COUNT
	.align		4
        /*0088*/ 	.byte	0x02, 0x4a
	.zero		1
	.zero		1


	//----- nvinfo : EIATTR_EXIT_INSTR_OFFSETS
	.align		4
        /*008c*/ 	.byte	0x04, 0x1c
        /*008e*/ 	.short	(.L_35 - .L_34)


	//   ....[0]....
.L_34:
        /*0090*/ 	.word	0x00000b60


	//   ....[1]....
        /*0094*/ 	.word	0x00000be0


	//----- nvinfo : EIATTR_CRS_STACK_SIZE
	.align		4
.L_35:
        /*0098*/ 	.byte	0x04, 0x1e
        /*009a*/ 	.short	(.L_37 - .L_36)
.L_36:
        /*009c*/ 	.word	0x00000000


	//----- nvinfo : EIATTR_CBANK_PARAM_SIZE
	.align		4
.L_37:
        /*00a0*/ 	.byte	0x03, 0x19
        /*00a2*/ 	.short	0x0030


	//----- nvinfo : EIATTR_PARAM_CBANK
	.align		4
        /*00a4*/ 	.byte	0x04, 0x0a
        /*00a6*/ 	.short	(.L_39 - .L_38)
	.align		4
.L_38:
        /*00a8*/ 	.word	index@(.nv.constant0.bicgFusedRef)
        /*00ac*/ 	.short	0x0380
        /*00ae*/ 	.short	0x0030


	//----- nvinfo : EIATTR_SW_WAR
	.align		4
.L_39:
        /*00b0*/ 	.byte	0x04, 0x36
        /*00b2*/ 	.short	(.L_41 - .L_40)
.L_40:
        /*00b4*/ 	.word	0x00000008
.L_41:


//--------------------- .nv.info.bicgKernel2      --------------------------
	.section	.nv.info.bicgKernel2,"",@"SHT_CUDA_INFO"
	.sectionflags	@""
	.align	4


	//----- nvinfo : EIATTR_CUDA_API_VERSION
	.align		4
        /*0000*/ 	.byte	0x04, 0x37
        /*0002*/ 	.short	(.L_43 - .L_42)
.L_42:
        /*0004*/ 	.word	0x00000082


	//----- nvinfo : EIATTR_KPARAM_INFO
	.align		4
.L_43:
        /*0008*/ 	.byte	0x04, 0x17
        /*000a*/ 	.short	(.L_45 - .L_44)
.L_44:
        /*000c*/ 	.word	0x00000000
        /*0010*/ 	.short	0x0004
        /*0012*/ 	.short	0x001c
        /*0014*/ 	.byte	0x00, 0xf0, 0x11, 0x00


	//----- nvinfo : EIATTR_KPARAM_INFO
	.align		4
.L_45:
        /*0018*/ 	.byte	0x04, 0x17
        /*001a*/ 	.short	(.L_47 - .L_46)
.L_46:
        /*001c*/ 	.word	0x00000000
        /*0020*/ 	.short	0x0003
        /*0022*/ 	.short	0x0018
        /*0024*/ 	.byte	0x00, 0xf0, 0x11, 0x00


	//----- nvinfo : EIATTR_KPARAM_INFO
	.align		4
.L_47:
        /*0028*/ 	.byte	0x04, 0x17
        /*002a*/ 	.short	(.L_49 - .L_48)
.L_48:
        /*002c*/ 	.word	0x00000000
        /*0030*/ 	.short	0x0002
        /*0032*/ 	.short	0x0010
        /*0034*/ 	.byte	0x00, 0xf5, 0x21, 0x00


	//----- nvinfo : EIATTR_KPARAM_INFO
	.align		4
.L_49:
        /*0038*/ 	.byte	0x04, 0x17
        /*003a*/ 	.short	(.L_51 - .L_50)
.L_50:
        /*003c*/ 	.word	0x00000000
        /*0040*/ 	.short	0x0001
        /*0042*/ 	.short	0x0008
        /*0044*/ 	.byte	0x00, 0xf5, 0x21, 0x00


	//----- nvinfo : EIATTR_KPARAM_INFO
	.align		4
.L_51:
        /*0048*/ 	.byte	0x04, 0x17
        /*004a*/ 	.short	(.L_53 - .L_52)
.L_52:
        /*004c*/ 	.word	0x00000000
        /*0050*/ 	.short	0x0000
        /*0052*/ 	.short	0x0000
        /*0054*/ 	.byte	0x00, 0xf5, 0x21, 0x00


	//----- nvinfo : EIATTR_SPARSE_MMA_MASK
	.align		4
.L_53:
        /*0058*/ 	.byte	0x03, 0x50
        /*005a*/ 	.short	0x0000


	//----- nvinfo : EIATTR_MAXREG_COUNT
	.align		4
        /*005c*/ 	.byte	0x03, 0x1b
        /*005e*/ 	.short	0x00ff


	//----- nvinfo : EIATTR_MERCURY_ISA_VERSION
	.align		4
        /*0060*/ 	.byte	0x03, 0x5f
        /*0062*/ 	.short	0x0101


	//----- nvinfo : EIATTR_VRC_CTA_INIT_COUNT
	.align		4
        /*0064*/ 	.byte	0x02, 0x4a
	.zero		1
	.zero		1


	//----- nvinfo : EIATTR_EXIT_INSTR_OFFSETS
	.align		4
        /*0068*/ 	.byte	0x04, 0x1c
        /*006a*/ 	.short	(.L_55 - .L_54)


	//   ....[0]....
.L_54:
        /*006c*/ 	.word	0x00000070


	//   ....[1]....
        /*0070*/ 	.word	0x000000e0


	//   ....[2]....
        /*0074*/ 	.word	0x000004e0


	//   ....[3]....
        /*0078*/ 	.word	0x000006c0


	//   ....[4]....
        /*007c*/ 	.word	0x00000800


	//   ....[5]....
        /*0080*/ 	.word	0x000008a0


	//----- nvinfo : EIATTR_CBANK_PARAM_SIZE
	.align		4
.L_55:
        /*0084*/ 	.byte	0x03, 0x19
        /*0086*/ 	.short	0x0020


	//----- nvinfo : EIATTR_PARAM_CBANK
	.align		4
        /*0088*/ 	.byte	0x04, 0x0a
        /*008a*/ 	.short	(.L_57 - .L_56)
	.align		4
.L_56:
        /*008c*/ 	.word	index@(.nv.constant0.bicgKernel2)
        /*0090*/ 	.short	0x0380
        /*0092*/ 	.short	0x0020


	//----- nvinfo : EIATTR_SW_WAR
	.align		4
.L_57:
        /*0094*/ 	.byte	0x04, 0x36
        /*0096*/ 	.short	(.L_59 - .L_58)
.L_58:
        /*0098*/ 	.word	0x00000008
.L_59:


//--------------------- .nv.info.bicgKernel1      --------------------------
	.section	.nv.info.bicgKernel1,"",@"SHT_CUDA_INFO"
	.sectionflags	@""
	.align	4


	//----- nvinfo : EIATTR_CUDA_API_VERSION
	.align		4
        /*0000*/ 	.byte	0x04, 0x37
        /*0002*/ 	.short	(.L_61 - .L_60)
.L_60:
        /*0004*/ 	.word	0x00000082


	//----- nvinfo : EIATTR_KPARAM_INFO
	.align		4
.L_61:
        /*0008*/ 	.byte	0x04, 0x17
        /*000a*/ 	.short	(.L_63 - .L_62)
.L_62:
        /*000c*/ 	.word	0x00000000
        /*0010*/ 	.short	0x0004
        /*0012*/ 	.short	0x001c
        /*0014*/ 	.byte	0x00, 0xf0, 0x11, 0x00


	//----- nvinfo : EIATTR_KPARAM_INFO
	.align		4
.L_63:
        /*0018*/ 	.byte	0x04, 0x17
        /*001a*/ 	.short	(.L_65 - .L_64)
.L_64:
        /*001c*/ 	.word	0x00000000
        /*0020*/ 	.short	0x0003
        /*0022*/ 	.short	0x0018
        /*0024*/ 	.byte	0x00, 0xf0, 0x11, 0x00


	//----- nvinfo : EIATTR_KPARAM_INFO
	.align		4
.L_65:
        /*0028*/ 	.byte	0x04, 0x17
        /*002a*/ 	.short	(.L_67 - .L_66)
.L_66:
        /*002c*/ 	.word	0x00000000
        /*0030*/ 	.short	0x0002
        /*0032*/ 	.short	0x0010
        /*0034*/ 	.byte	0x00, 0xf5, 0x21, 0x00


	//----- nvinfo : EIATTR_KPARAM_INFO
	.align		4
.L_67:
        /*0038*/ 	.byte	0x04, 0x17
        /*003a*/ 	.short	(.L_69 - .L_68)
.L_68:
        /*003c*/ 	.word	0x00000000
        /*0040*/ 	.short	0x0001
        /*0042*/ 	.short	0x0008
        /*0044*/ 	.byte	0x00, 0xf5, 0x21, 0x00


	//----- nvinfo : EIATTR_KPARAM_INFO
	.align		4
.L_69:
        /*0048*/ 	.byte	0x04, 0x17
        /*004a*/ 	.short	(.L_71 - .L_70)
.L_70:
        /*004c*/ 	.word	0x00000000
        /*0050*/ 	.short	0x0000
        /*0052*/ 	.short	0x0000
        /*0054*/ 	.byte	0x00, 0xf5, 0x21, 0x00


	//----- nvinfo : EIATTR_SPARSE_MMA_MASK
	.align		4
.L_71:
        /*0058*/ 	.byte	0x03, 0x50
        /*005a*/ 	.short	0x0000


	//----- nvinfo : EIATTR_MAXREG_COUNT
	.align		4
        /*005c*/ 	.byte	0x03, 0x1b
        /*005e*/ 	.short	0x00ff


	//----- nvinfo : EIATTR_MERCURY_ISA_VERSION
	.align		4
        /*0060*/ 	.byte	0x03, 0x5f
        /*0062*/ 	.short	0x0101


	//----- nvinfo : EIATTR_VRC_CTA_INIT_COUNT
	.align		4
        /*0064*/ 	.byte	0x02, 0x4a
	.zero		1
	.zero		1


	//----- nvinfo : EIATTR_EXIT_INSTR_OFFSETS
	.align		4
        /*0068*/ 	.byte	0x04, 0x1c
        /*006a*/ 	.short	(.L_73 - .L_72)


	//   ....[0]....
.L_72:
        /*006c*/ 	.word	0x00000070


	//   ....[1]....
        /*0070*/ 	.word	0x000000e0


	//   ....[2]....
        /*0074*/ 	.word	0x000006c0


	//   ....[3]....
        /*0078*/ 	.word	0x00000970


	//   ....[4]....
        /*007c*/ 	.word	0x00000b20


	//   ....[5]....
        /*0080*/ 	.word	0x00000c30


	//----- nvinfo : EIATTR_CBANK_PARAM_SIZE
	.align		4
.L_73:
        /*0084*/ 	.byte	0x03, 0x19
        /*0086*/ 	.short	0x0020


	//----- nvinfo : EIATTR_PARAM_CBANK
	.align		4
        /*0088*/ 	.byte	0x04, 0x0a
        /*008a*/ 	.short	(.L_75 - .L_74)
	.align		4
.L_74:
        /*008c*/ 	.word	index@(.nv.constant0.bicgKernel1)
        /*0090*/ 	.short	0x0380
        /*0092*/ 	.short	0x0020


	//----- nvinfo : EIATTR_SW_WAR
	.align		4
.L_75:
        /*0094*/ 	.byte	0x04, 0x36
        /*0096*/ 	.short	(.L_77 - .L_76)
.L_76:
        /*0098*/ 	.word	0x00000008
.L_77:


//--------------------- .nv.callgraph             --------------------------
	.section	.nv.callgraph,"",@"SHT_CUDA_CALLGRAPH"
	.align	4
	.sectionentsize	8
	.align		4
        /*0000*/ 	.word	0x00000000
	.align		4
        /*0004*/ 	.word	0xffffffff
	.align		4
        /*0008*/ 	.word	0x00000000
	.align		4
        /*000c*/ 	.word	0xfffffffe
	.align		4
        /*0010*/ 	.word	0x00000000
	.align		4
        /*0014*/ 	.word	0xfffffffd
	.align		4
        /*0018*/ 	.word	0x00000000
	.align		4
        /*001c*/ 	.word	0xfffffffc


//--------------------- .text.bicgFusedRef        --------------------------
	.section	.text.bicgFusedRef,"ax",@progbits
	.align	128
        .global         bicgFusedRef
        .type           bicgFusedRef,@function
        .size           bicgFusedRef,(.L_x_16 - bicgFusedRef)
        .other          bicgFusedRef,@"STO_CUDA_ENTRY STV_DEFAULT"
bicgFusedRef:
.text.bicgFusedRef:
[----:B------:R-:W-:Y:S01]  /*0000*/  LDC R1, c[0x0][0x37c] ;  /* 0x0000df00ff017b82 */ /* 0x000fe20000000800 */
[----:B------:R-:W0:Y:S01]  /*0010*/  S2R R0, SR_TID.Y ;  /* 0x0000000000007919 */ /* 0x000e220000002200 */
[----:B------:R-:W1:Y:S01]  /*0020*/  LDCU.64 UR10, c[0x0][0x358] ;  /* 0x00006b00ff0a77ac */ /* 0x000e620008000a00 */
[----:B------:R-:W2:Y:S01]  /*0030*/  S2R R2, SR_TID.X ;  /* 0x0000000000027919 */ /* 0x000ea20000002100 */
[----:B------:R-:W3:Y:S01]  /*0040*/  LDCU UR6, c[0x0][0x3a8] ;  /* 0x00007500ff0677ac */ /* 0x000ee20008000800 */
[----:B------:R-:W2:Y:S01]  /*0050*/  S2R R3, SR_CTAID.X ;  /* 0x0000000000037919 */ /* 0x000ea20000002500 */
[----:B0-----:R-:W-:-:S13]  /*0060*/  ISETP.NE.AND P0, PT, R0, RZ, PT ;  /* 0x000000ff0000720c */ /* 0x001fda0003f05270 */
[----:B------:R-:W0:Y:S01]  /*0070*/  @!P0 LDC.64 R4, c[0x0][0x398] ;  /* 0x0000e600ff048b82 */ /* 0x000e220000000a00 */
[----:B--2---:R-:W-:-:S05]  /*0080*/  @!P0 LEA R7, R3, R2, 0x5 ;  /* 0x0000000203078211 */ /* 0x004fca00078e28ff */
[----:B0-----:R-:W-:-:S06]  /*0090*/  @!P0 IMAD.WIDE.U32 R4, R7, 0x4, R4 ;  /* 0x0000000407048825 */ /* 0x001fcc00078e0004 */
[----:B-1----:R-:W2:Y:S01]  /*00a0*/  @!P0 LDG.E R4, desc[UR10][R4.64] ;  /* 0x0000000a04048981 */ /* 0x002ea2000c1e1900 */
[----:B------:R-:W-:Y:S01]  /*00b0*/  @!P0 MOV R6, 0x400 ;  /* 0x0000040000068802 */ /* 0x000fe20000000f00 */
[----:B---3--:R-:W-:Y:S01]  /*00c0*/  UISETP.GE.AND UP0, UPT, UR6, 0x1, UPT ;  /* 0x000000010600788c */ /* 0x008fe2000bf06270 */
[----:B------:R-:W-:Y:S01]  /*00d0*/  HFMA2 R20, -RZ, RZ, 0, 0 ;  /* 0x00000000ff147431 */ /* 0x000fe200000001ff */
[----:B------:R-:W0:Y:S01]  /*00e0*/  @!P0 S2R R7, SR_CgaCtaId ;  /* 0x0000000000078919 */ /* 0x000e220000008800 */
[----:B------:R-:W-:-:S04]  /*00f0*/  @!P0 IADD3 R6, PT, PT, R6, 0x1100, RZ ;  /* 0x0000110006068810 */ /* 0x000fc80007ffe0ff */
[----:B0-----:R-:W-:-:S04]  /*0100*/  @!P0 LEA R7, R7, R6, 0x18 ;  /* 0x0000000607078211 */ /* 0x001fc800078ec0ff */
[----:B------:R-:W-:-:S05]  /*0110*/  @!P0 LEA R7, R2, R7, 0x2 ;  /* 0x0000000702078211 */ /* 0x000fca00078e10ff */
[----:B--2---:R0:W-:Y:S01]  /*0120*/  @!P0 STS [R7], R4 ;  /* 0x0000000407008388 */ /* 0x0041e20000000800 */
[----:B------:R-:W-:Y:S05]  /*0130*/  BRA.U !UP0, `(.L_x_0) ;  /* 0x0000000908547547 */ /* 0x000fea000b800000 */
[----:B------:R-:W1:Y:S01]  /*0140*/  S2UR UR4, SR_CTAID.Y ;  /* 0x00000000000479c3 */ /* 0x000e620000002600 */
[----:B------:R-:W2:Y:S01]  /*0150*/  LDCU UR8, c[0x0][0x3ac] ;  /* 0x00007580ff0877ac */ /* 0x000ea20008000800 */
[----:B------:R-:W-:Y:S01]  /*0160*/  MOV R20, RZ ;  /* 0x000000ff00147202 */ /* 0x000fe20000000f00 */
[----:B------:R-:W-:-:S05]  /*0170*/  UMOV UR5, 0x400 ;  /* 0x0000040000057882 */ /* 0x000fca0000000000 */
[----:B------:R-:W3:Y:S08]  /*0180*/  S2UR UR7, SR_CgaCtaId ;  /* 0x00000000000779c3 */ /* 0x000ef00000008800 */
[----:B------:R-:W4:Y:S01]  /*0190*/  LDC R5, c[0x0][0x3ac] ;  /* 0x0000eb00ff057b82 */ /* 0x000f220000000800 */
[----:B-1----:R-:W-:-:S07]  /*01a0*/  UIMAD UR4, UR4, UR6, URZ ;  /* 0x00000006040472a4 */ /* 0x002fce000f8e02ff */
[----:B------:R-:W1:Y:S01]  /*01b0*/  LDC.64 R14, c[0x0][0x380] ;  /* 0x0000e000ff0e7b82 */ /* 0x000e620000000a00 */
[----:B------:R-:W-:Y:S02]  /*01c0*/  UIADD3 UR6, UPT, UPT, UR4, UR6, URZ ;  /* 0x0000000604067290 */ /* 0x000fe4000fffe0ff */
[----:B------:R-:W-:Y:S01]  /*01d0*/  IADD3 R9, PT, PT, R0, UR4, RZ ;  /* 0x0000000400097c10 */ /* 0x000fe2000fffe0ff */
[----:B---3--:R-:W-:-:S04]  /*01e0*/  ULEA UR5, UR7, UR5, 0x18 ;  /* 0x0000000507057291 */ /* 0x008fc8000f8ec0ff */
[----:B------:R-:W3:Y:S01]  /*01f0*/  LDC.64 R16, c[0x0][0x3a0] ;  /* 0x0000e800ff107b82 */ /* 0x000ee20000000a00 */
[C---:B------:R-:W-:Y:S01]  /*0200*/  IADD3 R11, PT, PT, R9.reuse, 0x10, RZ ;  /* 0x00000010090b7810 */ /* 0x040fe20007ffe0ff */
[C---:B------:R-:W-:Y:S01]  /*0210*/  VIADD R13, R9.reuse, 0x14 ;  /* 0x00000014090d7836 */ /* 0x040fe20000000000 */
[C---:B------:R-:W-:Y:S01]  /*0220*/  IADD3 R19, PT, PT, R9.reuse, 0x18, RZ ;  /* 0x0000001809137810 */ /* 0x040fe20007ffe0ff */
[C-C-:B--2---:R-:W-:Y:S01]  /*0230*/  IMAD R8, R9.reuse, UR8, R2.reuse ;  /* 0x0000000809087c24 */ /* 0x144fe2000f8e0202 */
[----:B------:R-:W-:Y:S01]  /*0240*/  IADD3 R21, PT, PT, R9, 0x1c, RZ ;  /* 0x0000001c09157810 */ /* 0x000fe20007ffe0ff */
[--C-:B------:R-:W-:Y:S01]  /*0250*/  IMAD R10, R11, UR8, R2.reuse ;  /* 0x000000080b0a7c24 */ /* 0x100fe2000f8e0202 */
[----:B------:R-:W-:Y:S01]  /*0260*/  IADD3 R23, PT, PT, R9, 0x8, RZ ;  /* 0x0000000809177810 */ /* 0x000fe20007ffe0ff */
[--C-:B------:R-:W-:Y:S01]  /*0270*/  IMAD R12, R13, UR8, R2.reuse ;  /* 0x000000080d0c7c24 */ /* 0x100fe2000f8e0202 */
[----:B------:R-:W-:Y:S01]  /*0280*/  IADD3 R27, PT, PT, R9, 0x4, RZ ;  /* 0x00000004091b7810 */ /* 0x000fe20007ffe0ff */
[--C-:B0-----:R-:W-:Y:S01]  /*0290*/  IMAD R4, R19, UR8, R2.reuse ;  /* 0x0000000813047c24 */ /* 0x101fe2000f8e0202 */
[----:B------:R-:W-:Y:S01]  /*02a0*/  IADD3 R25, PT, PT, R9, 0xc, RZ ;  /* 0x0000000c09197810 */ /* 0x000fe20007ffe0ff */
[--C-:B------:R-:W-:Y:S01]  /*02b0*/  IMAD R18, R21, UR8, R2.reuse ;  /* 0x0000000815127c24 */ /* 0x100fe2000f8e0202 */
[C---:B------:R-:W-:Y:S01]  /*02c0*/  LEA R7, R2.reuse, UR5, 0x2 ;  /* 0x0000000502077c11 */ /* 0x040fe2000f8e10ff */
[--C-:B------:R-:W-:Y:S01]  /*02d0*/  IMAD R24, R23, UR8, R2.reuse ;  /* 0x0000000817187c24 */ /* 0x100fe2000f8e0202 */
[C---:B------:R-:W-:Y:S01]  /*02e0*/  IADD3 R6, PT, PT, R2.reuse, UR4, RZ ;  /* 0x0000000402067c10 */ /* 0x040fe2000fffe0ff */
[--C-:B------:R-:W-:Y:S01]  /*02f0*/  IMAD R26, R27, UR8, R2.reuse ;  /* 0x000000081b1a7c24 */ /* 0x100fe2000f8e0202 */
[----:B------:R-:W-:Y:S01]  /*0300*/  LEA R7, R2, R7, 0x7 ;  /* 0x0000000702077211 */ /* 0x000fe200078e38ff */
[----:B------:R-:W-:Y:S01]  /*0310*/  IMAD R22, R25, UR8, R2 ;  /* 0x0000000819167c24 */ /* 0x000fe2000f8e0202 */
[C---:B------:R-:W-:Y:S01]  /*0320*/  LEA R10, R3.reuse, R10, 0x5 ;  /* 0x0000000a030a7211 */ /* 0x040fe200078e28ff */
[C---:B------:R-:W-:Y:S01]  /*0330*/  IMAD R8, R3.reuse, 0x20, R8 ;  /* 0x0000002003087824 */ /* 0x040fe200078e0208 */
[----:B------:R-:W-:Y:S01]  /*0340*/  LEA R9, R0, R7, 0x2 ;  /* 0x0000000700097211 */ /* 0x000fe200078e10ff */
[C---:B------:R-:W-:Y:S01]  /*0350*/  IMAD R25, R3.reuse, 0x20, R22 ;  /* 0x0000002003197824 */ /* 0x040fe200078e0216 */
[----:B------:R-:W-:-:S02]  /*0360*/  LEA R12, R3, R12, 0x5 ;  /* 0x0000000c030c7211 */ /* 0x000fc400078e28ff */
[C---:B------:R-:W-:Y:S02]  /*0370*/  LEA R11, R3.reuse, R4, 0x5 ;  /* 0x00000004030b7211 */ /* 0x040fe400078e28ff */
[C---:B------:R-:W-:Y:S02]  /*0380*/  LEA R13, R3.reuse, R18, 0x5 ;  /* 0x00000012030d7211 */ /* 0x040fe400078e28ff */
[C---:B------:R-:W-:Y:S02]  /*0390*/  LEA R24, R3.reuse, R24, 0x5 ;  /* 0x0000001803187211 */ /* 0x040fe400078e28ff */
[----:B----4-:R-:W-:-:S07]  /*03a0*/  LEA R26, R3, R26, 0x5 ;  /* 0x0000001a031a7211 */ /* 0x010fce00078e28ff */
.L_x_3:
[----:B------:R-:W-:-:S13]  /*03b0*/  ISETP.NE.AND P0, PT, R0, 0x1, PT ;  /* 0x000000010000780c */ /* 0x000fda0003f05270 */
[----:B01----:R-:W0:Y:S02]  /*03c0*/  @!P0 LDC.64 R18, c[0x0][0x388] ;  /* 0x0000e200ff128b82 */ /* 0x003e240000000a00 */
[----:B0-----:R-:W-:-:S06]  /*03d0*/  @!P0 IMAD.WIDE.U32 R28, R6, 0x4, R18 ;  /* 0x00000004061c8825 */ /* 0x001fcc00078e0012 */
[----:B------:R-:W2:Y:S01]  /*03e0*/  @!P0 LDG.E R29, desc[UR10][R28.64] ;  /* 0x0000000a1c1d8981 */ /* 0x000ea2000c1e1900 */
[----:B------:R-:W0:Y:S01]  /*03f0*/  S2UR UR8, SR_CgaCtaId ;  /* 0x00000000000879c3 */ /* 0x000e220000008800 */
[----:B------:R-:W-:Y:S01]  /*0400*/  UMOV UR7, 0x400 ;  /* 0x0000040000077882 */ /* 0x000fe20000000000 */
[----:B-1----:R-:W-:Y:S01]  /*0410*/  IMAD.WIDE R22, R8, 0x4, R14 ;  /* 0x0000000408167825 */ /* 0x002fe200078e020e */
[----:B------:R-:W-:-:S04]  /*0420*/  UIADD3 UR5, UPT, UPT, UR7, 0x1080, URZ ;  /* 0x0000108007057890 */ /* 0x000fc8000fffe0ff */
[----:B0-----:R-:W-:-:S06]  /*0430*/  ULEA UR5, UR8, UR5, 0x18 ;  /* 0x0000000508057291 */ /* 0x001fcc000f8ec0ff */
[----:B------:R-:W-:Y:S01]  /*0440*/  @!P0 LEA R21, R2, UR5, 0x2 ;  /* 0x0000000502158c11 */ /* 0x000fe2000f8e10ff */
[----:B------:R-:W-:-:S04]  /*0450*/  IMAD.WIDE R18, R26, 0x4, R14 ;  /* 0x000000041a127825 */ /* 0x000fc800078e020e */
[----:B--2---:R-:W-:Y:S01]  /*0460*/  @!P0 STS [R21], R29 ;  /* 0x0000001d15008388 */ /* 0x004fe20000000800 */
[----:B------:R-:W-:Y:S06]  /*0470*/  BAR.SYNC.DEFER_BLOCKING 0x0 ;  /* 0x0000000000007b1d */ /* 0x000fec0000010000 */
[----:B------:R-:W2:Y:S04]  /*0480*/  LDG.E R23, desc[UR10][R22.64] ;  /* 0x0000000a16177981 */ /* 0x000ea8000c1e1900 */
[----:B------:R0:W4:Y:S01]  /*0490*/  LDG.E R28, desc[UR10][R18.64] ;  /* 0x0000000a121c7981 */ /* 0x000122000c1e1900 */
[----:B------:R-:W-:Y:S01]  /*04a0*/  ULEA UR9, UR8, UR7, 0x18 ;  /* 0x0000000708097291 */ /* 0x000fe2000f8ec0ff */
[----:B------:R-:W-:-:S05]  /*04b0*/  LEA R4, R0, UR5, 0x2 ;  /* 0x0000000500047c11 */ /* 0x000fca000f8e10ff */
[----:B------:R-:W-:-:S05]  /*04c0*/  LEA R27, R2, UR9, 0x2 ;  /* 0x00000009021b7c11 */ /* 0x000fca000f8e10ff */
[----:B------:R-:W-:-:S05]  /*04d0*/  IMAD R27, R0, 0x84, R27 ;  /* 0x00000084001b7824 */ /* 0x000fca00078e021b */
[----:B--2---:R-:W-:Y:S04]  /*04e0*/  STS [R27], R23 ;  /* 0x000000171b007388 */ /* 0x004fe80000000800 */
[----:B0-----:R-:W0:Y:S04]  /*04f0*/  LDS R18, [R4] ;  /* 0x0000000004127984 */ /* 0x001e280000000800 */
[----:B----4-:R-:W-:Y:S04]  /*0500*/  STS [R27+0x210], R28 ;  /* 0x0002101c1b007388 */ /* 0x010fe80000000800 */
[----:B------:R-:W1:Y:S01]  /*0510*/  LDS R22, [R4+0x10] ;  /* 0x0000100004167984 */ /* 0x000e620000000800 */
[----:B0-----:R-:W-:Y:S01]  /*0520*/  FFMA R19, R23, R18, R20 ;  /* 0x0000001217137223 */ /* 0x001fe20000000014 */
[----:B------:R-:W-:-:S05]  /*0530*/  IMAD.WIDE R20, R24, 0x4, R14 ;  /* 0x0000000418147825 */ /* 0x000fca00078e020e */
[----:B------:R-:W2:Y:S01]  /*0540*/  LDG.E R29, desc[UR10][R20.64] ;  /* 0x0000000a141d7981 */ /* 0x000ea2000c1e1900 */
[----:B-1----:R-:W-:Y:S01]  /*0550*/  FFMA R18, R28, R22, R19 ;  /* 0x000000161c127223 */ /* 0x002fe20000000013 */
[----:B------:R-:W-:-:S06]  /*0560*/  IMAD.WIDE R22, R25, 0x4, R14 ;  /* 0x0000000419167825 */ /* 0x000fcc00078e020e */
[----:B------:R-:W4:Y:S04]  /*0570*/  LDG.E R22, desc[UR10][R22.64] ;  /* 0x0000000a16167981 */ /* 0x000f28000c1e1900 */
[----:B--2---:R-:W-:Y:S04]  /*0580*/  STS [R27+0x420], R29 ;  /* 0x0004201d1b007388 */ /* 0x004fe80000000800 */
[----:B------:R-:W0:Y:S04]  /*0590*/  LDS R19, [R4+0x20] ;  /* 0x0000200004137984 */ /* 0x000e280000000800 */
[----:B----4-:R-:W-:Y:S04]  /*05a0*/  STS [R27+0x630], R22 ;  /* 0x000630161b007388 */ /* 0x010fe80000000800 */
[----:B------:R-:W1:Y:S01]  /*05b0*/  LDS R20, [R4+0x30] ;  /* 0x0000300004147984 */ /* 0x000e620000000800 */
[----:B0-----:R-:W-:Y:S01]  /*05c0*/  FFMA R21, R29, R19, R18 ;  /* 0x000000131d157223 */ /* 0x001fe20000000012 */
[----:B------:R-:W-:-:S05]  /*05d0*/  IMAD.WIDE R18, R10, 0x4, R14 ;  /* 0x000000040a127825 */ /* 0x000fca00078e020e */
[----:B------:R1:W2:Y:S02]  /*05e0*/  LDG.E R28, desc[UR10][R18.64] ;  /* 0x0000000a121c7981 */ /* 0x0002a4000c1e1900 */
        /* <DEDUP_REMOVED lines=8> */
[----:B------:R-:W-:-:S06]  /*0670*/  IMAD.WIDE R22, R11, 0x4, R14 ;  /* 0x000000040b167825 */ /* 0x000fcc00078e020e */
[----:B------:R-:W2:Y:S01]  /*0680*/  LDG.E R22, desc[UR10][R22.64] ;  /* 0x0000000a16167981 */ /* 0x000ea2000c1e1900 */
[----:B-1----:R-:W-:Y:S01]  /*0690*/  FFMA R29, R20, R18, R29 ;  /* 0x00000012141d7223 */ /* 0x002fe2000000001d */
[----:B------:R-:W-:-:S06]  /*06a0*/  IMAD.WIDE R18, R13, 0x4, R14 ;  /* 0x000000040d127825 */ /* 0x000fcc00078e020e */
[----:B------:R-:W4:Y:S01]  /*06b0*/  LDG.E R18, desc[UR10][R18.64] ;  /* 0x0000000a12127981 */ /* 0x000f22000c1e1900 */
[----:B------:R-:W-:Y:S01]  /*06c0*/  UIADD3 UR7, UPT, UPT, UR7, 0x1100, URZ ;  /* 0x0000110007077890 */ /* 0x000fe2000fffe0ff */
[C---:B------:R-:W-:Y:S01]  /*06d0*/  ISETP.GT.U32.AND P1, PT, R0.reuse, 0x1, PT ;  /* 0x000000010000780c */ /* 0x040fe20003f24070 */
[----:B------:R-:W-:Y:S01]  /*06e0*/  UIADD3 UR4, UPT, UPT, UR4, 0x20, URZ ;  /* 0x0000002004047890 */ /* 0x000fe2000fffe0ff */
[C---:B------:R-:W-:Y:S01]  /*06f0*/  ISETP.NE.AND P0, PT, R0.reuse, RZ, PT ;  /* 0x000000ff0000720c */ /* 0x040fe20003f05270 */
[----:B------:R-:W-:Y:S01]  /*0700*/  ULEA UR7, UR8, UR7, 0x18 ;  /* 0x0000000708077291 */ /* 0x000fe2000f8ec0ff */
[----:B------:R-:W-:Y:S05]  /*0710*/  BSSY.RECONVERGENT B0, `(.L_x_1) ;  /* 0x000002c000007945 */ /* 0x000fea0003800200 */
[----:B------:R-:W-:Y:S01]  /*0720*/  LEA R28, R0, UR7, 0x2 ;  /* 0x00000007001c7c11 */ /* 0x000fe2000f8e10ff */
[----:B--2---:R-:W-:Y:S04]  /*0730*/  STS [R27+0xc60], R22 ;  /* 0x000c60161b007388 */ /* 0x004fe80000000800 */
[----:B------:R-:W0:Y:S04]  /*0740*/  LDS R21, [R4+0x60] ;  /* 0x0000600004157984 */ /* 0x000e280000000800 */
[----:B----4-:R-:W-:Y:S04]  /*0750*/  STS [R27+0xe70], R18 ;  /* 0x000e70121b007388 */ /* 0x010fe80000000800 */
[----:B------:R-:W-:Y:S01]  /*0760*/  LDS R23, [R4+0x70] ;  /* 0x0000700004177984 */ /* 0x000fe20000000800 */
[----:B------:R-:W-:Y:S01]  /*0770*/  BAR.SYNC.DEFER_BLOCKING 0x0 ;  /* 0x0000000000007b1d */ /* 0x000fe20000010000 */
[----:B0-----:R-:W-:-:S05]  /*0780*/  FFMA R21, R22, R21, R29 ;  /* 0x0000001516157223 */ /* 0x001fca000000001d */
[----:B------:R-:W-:Y:S04]  /*0790*/  LDS R20, [R9] ;  /* 0x0000000009147984 */ /* 0x000fe80000000800 */
[----:B------:R-:W0:Y:S04]  /*07a0*/  LDS R19, [R28] ;  /* 0x000000001c137984 */ /* 0x000e280000000800 */
[----:B------:R-:W-:Y:S04]  /*07b0*/  LDS R22, [R28+0x10] ;  /* 0x000010001c167984 */ /* 0x000fe80000000800 */
[----:B------:R-:W-:Y:S01]  /*07c0*/  LDS R4, [R9+0x30] ;  /* 0x0000300009047984 */ /* 0x000fe20000000800 */
[----:B0-----:R-:W-:-:S03]  /*07d0*/  FFMA R19, R20, R19, RZ ;  /* 0x0000001314137223 */ /* 0x001fc600000000ff */
[----:B------:R-:W0:Y:S02]  /*07e0*/  LDS R20, [R9+0x10] ;  /* 0x0000100009147984 */ /* 0x000e240000000800 */
[----:B0-----:R-:W-:Y:S02]  /*07f0*/  FFMA R19, R20, R22, R19 ;  /* 0x0000001614137223 */ /* 0x001fe40000000013 */
[----:B------:R-:W-:Y:S04]  /*0800*/  LDS R20, [R9+0x20] ;  /* 0x0000200009147984 */ /* 0x000fe80000000800 */
[----:B------:R-:W0:Y:S02]  /*0810*/  LDS R22, [R28+0x20] ;  /* 0x000020001c167984 */ /* 0x000e240000000800 */
[----:B0-----:R-:W-:-:S02]  /*0820*/  FFMA R19, R20, R22, R19 ;  /* 0x0000001614137223 */ /* 0x001fc40000000013 */
[----:B------:R-:W0:Y:S02]  /*0830*/  LDS R20, [R28+0x30] ;  /* 0x000030001c147984 */ /* 0x000e240000000800 */
[----:B0-----:R-:W-:Y:S02]  /*0840*/  FFMA R4, R4, R20, R19 ;  /* 0x0000001404047223 */ /* 0x001fe40000000013 */
[----:B------:R-:W-:Y:S04]  /*0850*/  LDS R19, [R9+0x40] ;  /* 0x0000400009137984 */ /* 0x000fe80000000800 */
[----:B------:R-:W0:Y:S02]  /*0860*/  LDS R20, [R28+0x40] ;  /* 0x000040001c147984 */ /* 0x000e240000000800 */
[----:B0-----:R-:W-:-:S02]  /*0870*/  FFMA R4, R19, R20, R4 ;  /* 0x0000001413047223 */ /* 0x001fc40000000004 */
[----:B------:R-:W-:Y:S04]  /*0880*/  LDS R19, [R9+0x50] ;  /* 0x0000500009137984 */ /* 0x000fe80000000800 */
[----:B------:R-:W0:Y:S02]  /*0890*/  LDS R20, [R28+0x50] ;  /* 0x000050001c147984 */ /* 0x000e240000000800 */
[----:B0-----:R-:W-:Y:S02]  /*08a0*/  FFMA R4, R19, R20, R4 ;  /* 0x0000001413047223 */ /* 0x001fe40000000004 */
[----:B------:R-:W-:Y:S04]  /*08b0*/  LDS R19, [R9+0x60] ;  /* 0x0000600009137984 */ /* 0x000fe80000000800 */
[----:B------:R-:W0:Y:S02]  /*08c0*/  LDS R20, [R28+0x60] ;  /* 0x000060001c147984 */ /* 0x000e240000000800 */
[----:B0-----:R-:W-:-:S02]  /*08d0*/  FFMA R4, R19, R20, R4 ;  /* 0x0000001413047223 */ /* 0x001fc40000000004 */
[----:B------:R-:W-:Y:S04]  /*08e0*/  LDS R20, [R28+0x70] ;  /* 0x000070001c147984 */ /* 0x000fe80000000800 */
[----:B------:R-:W0:Y:S02]  /*08f0*/  LDS R19, [R9+0x70] ;  /* 0x0000700009137984 */ /* 0x000e240000000800 */
[----:B0-----:R-:W-:Y:S01]  /*0900*/  FFMA R4, R19, R20, R4 ;  /* 0x0000001413047223 */ /* 0x001fe20000000004 */
[----:B------:R-:W-:-:S04]  /*0910*/  FFMA R20, R18, R23, R21 ;  /* 0x0000001712147223 */ /* 0x000fc80000000015 */
[----:B------:R-:W-:Y:S01]  /*0920*/  STS [R9], R4 ;  /* 0x0000000409007388 */ /* 0x000fe20000000800 */
[----:B------:R-:W-:Y:S06]  /*0930*/  BAR.SYNC.DEFER_BLOCKING 0x0 ;  /* 0x0000000000007b1d */ /* 0x000fec0000010000 */
[----:B------:R-:W0:Y:S02]  /*0940*/  @!P1 LDS R19, [R9+0x8] ;  /* 0x0000080009139984 */ /* 0x000e240000000800 */
[----:B0-----:R-:W-:-:S05]  /*0950*/  @!P1 FADD R4, R4, R19 ;  /* 0x0000001304049221 */ /* 0x001fca0000000000 */
[----:B------:R0:W-:Y:S01]  /*0960*/  @!P1 STS [R9], R4 ;  /* 0x0000000409009388 */ /* 0x0001e20000000800 */
[----:B------:R-:W-:Y:S06]  /*0970*/  BAR.SYNC.DEFER_BLOCKING 0x0 ;  /* 0x0000000000007b1d */ /* 0x000fec0000010000 */
[----:B------:R-:W-:Y:S05]  /*0980*/  @P0 BRA `(.L_x_2) ;  /* 0x0000000000100947 */ /* 0x000fea0003800000 */
[----:B------:R-:W1:Y:S01]  /*0990*/  LDS R21, [R7+0x4] ;  /* 0x0000040007157984 */ /* 0x000e620000000800 */
[----:B---3--:R-:W-:-:S04]  /*09a0*/  IMAD.WIDE.U32 R18, R6, 0x4, R16 ;  /* 0x0000000406127825 */ /* 0x008fc800078e0010 */
[----:B-1----:R-:W-:-:S05]  /*09b0*/  FADD R21, R21, R4 ;  /* 0x0000000415157221 */ /* 0x002fca0000000000 */
[----:B------:R1:W-:Y:S02]  /*09c0*/  REDG.E.ADD.F32.FTZ.RN.STRONG.GPU desc[UR10][R18.64], R21 ;  /* 0x00000015120079a6 */ /* 0x0003e4000c12f30a */
.L_x_2:
[----:B------:R-:W-:Y:S05]  /*09d0*/  BSYNC.RECONVERGENT B0 ;  /* 0x0000000000007941 */ /* 0x000fea0003800200 */
.L_x_1:
[----:B------:R-:W-:Y:S01]  /*09e0*/  UISETP.GE.AND UP0, UPT, UR4, UR6, UPT ;  /* 0x000000060400728c */ /* 0x000fe2000bf06270 */
[C---:B------:R-:W-:Y:S01]  /*09f0*/  LEA R10, R5.reuse, R10, 0x5 ;  /* 0x0000000a050a7211 */ /* 0x040fe200078e28ff */
[C---:B------:R-:W-:Y:S01]  /*0a00*/  IMAD R25, R5.reuse, 0x20, R25 ;  /* 0x0000002005197824 */ /* 0x040fe200078e0219 */
[C---:B------:R-:W-:Y:S02]  /*0a10*/  LEA R12, R5.reuse, R12, 0x5 ;  /* 0x0000000c050c7211 */ /* 0x040fe400078e28ff */
[C---:B------:R-:W-:Y:S02]  /*0a20*/  LEA R11, R5.reuse, R11, 0x5 ;  /* 0x0000000b050b7211 */ /* 0x040fe400078e28ff */
[C---:B------:R-:W-:Y:S02]  /*0a30*/  LEA R13, R5.reuse, R13, 0x5 ;  /* 0x0000000d050d7211 */ /* 0x040fe400078e28ff */
[C---:B------:R-:W-:Y:S02]  /*0a40*/  LEA R24, R5.reuse, R24, 0x5 ;  /* 0x0000001805187211 */ /* 0x040fe400078e28ff */
[----:B------:R-:W-:-:S02]  /*0a50*/  LEA R26, R5, R26, 0x5 ;  /* 0x0000001a051a7211 */ /* 0x000fc400078e28ff */
[----:B------:R-:W-:Y:S02]  /*0a60*/  LEA R8, R5, R8, 0x5 ;  /* 0x0000000805087211 */ /* 0x000fe400078e28ff */
[----:B------:R-:W-:Y:S01]  /*0a70*/  IADD3 R6, PT, PT, R6, 0x20, RZ ;  /* 0x0000002006067810 */ /* 0x000fe20007ffe0ff */
[----:B------:R-:W-:Y:S06]  /*0a80*/  BRA.U !UP0, `(.L_x_3) ;  /* 0xfffffff908487547 */ /* 0x000fec000b83ffff */
.L_x_0:
[----:B------:R-:W2:Y:S01]  /*0a90*/  S2R R5, SR_CgaCtaId ;  /* 0x0000000000057919 */ /* 0x000ea20000008800 */
[----:B0-----:R-:W-:Y:S01]  /*0aa0*/  MOV R4, 0x400 ;  /* 0x0000040000047802 */ /* 0x001fe20000000f00 */
[----:B------:R-:W-:Y:S01]  /*0ab0*/  BAR.SYNC.DEFER_BLOCKING 0x0 ;  /* 0x0000000000007b1d */ /* 0x000fe20000010000 */
[----:B------:R-:W-:Y:S02]  /*0ac0*/  ISETP.GT.U32.AND P1, PT, R0, 0x1, PT ;  /* 0x000000010000780c */ /* 0x000fe40003f24070 */
[----:B--2---:R-:W-:-:S05]  /*0ad0*/  LEA R9, R5, R4, 0x18 ;  /* 0x0000000405097211 */ /* 0x004fca00078ec0ff */
[----:B------:R-:W-:-:S05]  /*0ae0*/  IMAD R5, R0, 0x84, R9 ;  /* 0x0000008400057824 */ /* 0x000fca00078e0209 */
[----:B------:R-:W-:-:S05]  /*0af0*/  LEA R5, R2, R5, 0x2 ;  /* 0x0000000502057211 */ /* 0x000fca00078e10ff */
[----:B------:R-:W-:Y:S01]  /*0b00*/  STS [R5], R20 ;  /* 0x0000001405007388 */ /* 0x000fe20000000800 */
[----:B------:R-:W-:Y:S06]  /*0b10*/  BAR.SYNC.DEFER_BLOCKING 0x0 ;  /* 0x0000000000007b1d */ /* 0x000fec0000010000 */
[----:B------:R-:W0:Y:S02]  /*0b20*/  @!P1 LDS R7, [R5+0x108] ;  /* 0x0001080005079984 */ /* 0x000e240000000800 */
[----:B0-----:R-:W-:-:S05]  /*0b30*/  @!P1 FADD R20, R20, R7 ;  /* 0x0000000714149221 */ /* 0x001fca0000000000 */
[----:B------:R0:W-:Y:S01]  /*0b40*/  @!P1 STS [R5], R20 ;  /* 0x0000001405009388 */ /* 0x0001e20000000800 */
[----:B------:R-:W-:Y:S06]  /*0b50*/  BAR.SYNC.DEFER_BLOCKING 0x0 ;  /* 0x0000000000007b1d */ /* 0x000fec0000010000 */
[----:B------:R-:W-:Y:S05]  /*0b60*/  @P0 EXIT ;  /* 0x000000000000094d */ /* 0x000fea0003800000 */
[----:B------:R-:W-:Y:S01]  /*0b70*/  LEA R9, R2, R9, 0x2 ;  /* 0x0000000902097211 */ /* 0x000fe200078e10ff */
[----:B0-----:R-:W0:Y:S01]  /*0b80*/  LDC.64 R4, c[0x0][0x390] ;  /* 0x0000e400ff047b82 */ /* 0x001e220000000a00 */
[----:B------:R-:W-:-:S03]  /*0b90*/  LEA R3, R3, R2, 0x5 ;  /* 0x0000000203037211 */ /* 0x000fc600078e28ff */
[----:B------:R-:W2:Y:S02]  /*0ba0*/  LDS R7, [R9+0x84] ;  /* 0x0000840009077984 */ /* 0x000ea40000000800 */
[----:B0-----:R-:W-:-:S04]  /*0bb0*/  IMAD.WIDE.U32 R2, R3, 0x4, R4 ;  /* 0x0000000403027825 */ /* 0x001fc800078e0004 */
[----:B--2---:R-:W-:-:S05]  /*0bc0*/  FADD R7, R7, R20 ;  /* 0x0000001407077221 */ /* 0x004fca0000000000 */
[----:B------:R-:W-:Y:S01]  /*0bd0*/  REDG.E.ADD.F32.FTZ.RN.STRONG.GPU desc[UR10][R2.64], R7 ;  /* 0x00000007020079a6 */ /* 0x000fe2000c12f30a */
[----:B------:R-:W-:Y:S05]  /*0be0*/  EXIT ;  /* 0x000000000000794d */ /* 0x000fea0003800000 */
.L_x_4:
[----:B------:R-:W-:-:S00]  /*0bf0*/  BRA `(.L_x_4) ;  /* 0xfffffffc00fc7947 */ /* 0x000fc0000383ffff */
[----:B------:R-:W-:-:S00]  /*0c00*/  NOP ;  /* 0x0000000000007918 */ /* 0x000fc00000000000 */
[----:B------:R-:W-:-:S00]  /*0c10*/  NOP ;  /* 0x0000000000007918 */ /* 0x000fc00000000000 */
[----:B------:R-:W-:-:S00]  /*0c20*/  NOP ;  /* 0x0000000000007918 */ /* 0x000fc00000000000 */
[----:B------:R-:W-:-:S00]  /*0c30*/  NOP ;  /* 0x0000000000007918 */ /* 0x000fc00000000000 */
[----:B------:R-:W-:-:S00]  /*0c40*/  NOP ;  /* 0x0000000000007918 */ /* 0x000fc00000000000 */
[----:B------:R-:W-:-:S00]  /*0c50*/  NOP ;  /* 0x0000000000007918 */ /* 0x000fc00000000000 */
[----:B------:R-:W-:-:S00]  /*0c60*/  NOP ;  /* 0x0000000000007918 */ /* 0x000fc00000000000 */
[----:B------:R-:W-:-:S00]  /*0c70*/  NOP ;  /* 0x0000000000007918 */ /* 0x000fc00000000000 */
.L_x_16:


//--------------------- .text.bicgKernel2         --------------------------
	.section	.text.bicgKernel2,"ax",@progbits
	.align	128
        .global         bicgKernel2
        .type           bicgKernel2,@function
        .size           bicgKernel2,(.L_x_17 - bicgKernel2)
        .other          bicgKernel2,@"STO_CUDA_ENTRY STV_DEFAULT"
bicgKernel2:
.text.bicgKernel2:
[----:B------:R-:W-:Y:S01]  /*0000*/  LDC R1, c[0x0][0x37c] ;  /* 0x0000df00ff017b82 */ /* 0x000fe20000000800 */
[----:B------:R-:W0:Y:S07]  /*0010*/  S2R R7, SR_CTAID.X ;  /* 0x0000000000077919 */ /* 0x000e2e0000002500 */
[----:B------:R-:W1:Y:S01]  /*0020*/  LDC R0, c[0x0][0x398] ;  /* 0x0000e600ff007b82 */ /* 0x000e620000000800 */
[----:B------:R-:W0:Y:S01]  /*0030*/  LDCU UR4, c[0x0][0x360] ;  /* 0x00006c00ff0477ac */ /* 0x000e220008000800 */
[----:B------:R-:W0:Y:S02]  /*0040*/  S2R R2, SR_TID.X ;  /* 0x0000000000027919 */ /* 0x000e240000002100 */
[----:B0-----:R-:W-:-:S05]  /*0050*/  IMAD R7, R7, UR4, R2 ;  /* 0x0000000407077c24 */ /* 0x001fca000f8e0202 */
[----:B-1----:R-:W-:-:S13]  /*0060*/  ISETP.GE.AND P0, PT, R7, R0, PT ;  /* 0x000000000700720c */ /* 0x002fda0003f06270 */
[----:B------:R-:W-:Y:S05]  /*0070*/  @P0 EXIT ;  /* 0x000000000000094d */ /* 0x000fea0003800000 */
[----:B------:R-:W0:Y:S01]  /*0080*/  LDC R6, c[0x0][0x39c] ;  /* 0x0000e700ff067b82 */ /* 0x000e220000000800 */
[----:B------:R-:W1:Y:S07]  /*0090*/  LDCU.64 UR6, c[0x0][0x358] ;  /* 0x00006b00ff0677ac */ /* 0x000e6e0008000a00 */
[----:B------:R-:W2:Y:S01]  /*00a0*/  LDC.64 R2, c[0x0][0x390] ;  /* 0x0000e400ff027b82 */ /* 0x000ea20000000a00 */
[----:B0-----:R-:W-:Y:S01]  /*00b0*/  ISETP.GE.AND P0, PT, R6, 0x1, PT ;  /* 0x000000010600780c */ /* 0x001fe20003f06270 */
[----:B--2---:R-:W-:-:S05]  /*00c0*/  IMAD.WIDE R2, R7, 0x4, R2 ;  /* 0x0000000407027825 */ /* 0x004fca00078e0202 */
[----:B-1----:R0:W-:Y:S07]  /*00d0*/  STG.E desc[UR6][R2.64], RZ ;  /* 0x000000ff02007986 */ /* 0x0021ee000c101906 */
[----:B------:R-:W-:Y:S05]  /*00e0*/  @!P0 EXIT ;  /* 0x000000000000894d */ /* 0x000fea0003800000 */
[C---:B------:R-:W-:Y:S01]  /*00f0*/  ISETP.GE.U32.AND P1, PT, R6.reuse, 0x8, PT ;  /* 0x000000080600780c */ /* 0x040fe20003f26070 */
[----:B------:R-:W-:Y:S01]  /*0100*/  HFMA2 R8, -RZ, RZ, 0, 0 ;  /* 0x00000000ff087431 */ /* 0x000fe200000001ff */
[----:B------:R-:W-:Y:S02]  /*0110*/  LOP3.LUT R10, R6, 0x7, RZ, 0xc0, !PT ;  /* 0x00000007060a7812 */ /* 0x000fe400078ec0ff */
[----:B------:R-:W-:Y:S02]  /*0120*/  MOV R13, RZ ;  /* 0x000000ff000d7202 */ /* 0x000fe40000000f00 */
[----:B------:R-:W-:-:S07]  /*0130*/  ISETP.NE.AND P0, PT, R10, RZ, PT ;  /* 0x000000ff0a00720c */ /* 0x000fce0003f05270 */
[----:B------:R-:W-:Y:S06]  /*0140*/  @!P1 BRA `(.L_x_5) ;  /* 0x0000000000e49947 */ /* 0x000fec0003800000 */
[----:B------:R-:W1:Y:S01]  /*0150*/  LDCU.64 UR4, c[0x0][0x388] ;  /* 0x00007100ff0477ac */ /* 0x000e620008000a00 */
[----:B------:R-:W-:Y:S02]  /*0160*/  LOP3.LUT R8, R6, 0x7ffffff8, RZ, 0xc0, !PT ;  /* 0x7ffffff806087812 */ /* 0x000fe400078ec0ff */
[----:B------:R-:W-:Y:S02]  /*0170*/  MOV R13, RZ ;  /* 0x000000ff000d7202 */ /* 0x000fe40000000f00 */
[----:B------:R-:W-:Y:S02]  /*0180*/  MOV R11, R7 ;  /* 0x00000007000b7202 */ /* 0x000fe40000000f00 */
[----:B------:R-:W-:Y:S01]  /*0190*/  IADD3 R9, PT, PT, -R8, RZ, RZ ;  /* 0x000000ff08097210 */ /* 0x000fe20007ffe1ff */
[----:B-1----:R-:W-:-:S04]  /*01a0*/  UIADD3 UR4, UP0, UPT, UR4, 0x10, URZ ;  /* 0x0000001004047890 */ /* 0x002fc8000ff1e0ff */
[----:B------:R-:W-:Y:S02]  /*01b0*/  UIADD3.X UR5, UPT, UPT, URZ, UR5, URZ, UP0, !UPT ;  /* 0x00000005ff057290 */ /* 0x000fe400087fe4ff */
[----:B------:R-:W-:-:S04]  /*01c0*/  MOV R12, UR4 ;  /* 0x00000004000c7c02 */ /* 0x000fc80008000f00 */
[----:B------:R-:W-:-:S07]  /*01d0*/  MOV R5, UR5 ;  /* 0x0000000500057c02 */ /* 0x000fce0008000f00 */
.L_x_6:
[----:B------:R-:W1:Y:S01]  /*01e0*/  LDC.64 R14, c[0x0][0x380] ;  /* 0x0000e000ff0e7b82 */ /* 0x000e620000000a00 */
[----:B------:R-:W-:-:S05]  /*01f0*/  MOV R4, R12 ;  /* 0x0000000c00047202 */ /* 0x000fca0000000f00 */
[----:B--2---:R-:W2:Y:S01]  /*0200*/  LDG.E R16, desc[UR6][R4.64+-0x10] ;  /* 0xfffff00604107981 */ /* 0x004ea2000c1e1900 */
[----:B-1----:R-:W-:-:S05]  /*0210*/  IMAD.WIDE R14, R11, 0x4, R14 ;  /* 0x000000040b0e7825 */ /* 0x002fca00078e020e */
[----:B------:R-:W2:Y:S02]  /*0220*/  LDG.E R12, desc[UR6][R14.64] ;  /* 0x000000060e0c7981 */ /* 0x000ea4000c1e1900 */
[----:B--2---:R-:W-:Y:S01]  /*0230*/  FFMA R19, R12, R16, R13 ;  /* 0x000000100c137223 */ /* 0x004fe2000000000d */
[----:B------:R-:W-:-:S04]  /*0240*/  IMAD.WIDE R12, R0, 0x4, R14 ;  /* 0x00000004000c7825 */ /* 0x000fc800078e020e */
[----:B------:R1:W-:Y:S04]  /*0250*/  STG.E desc[UR6][R2.64], R19 ;  /* 0x0000001302007986 */ /* 0x0003e8000c101906 */
[----:B------:R-:W2:Y:S04]  /*0260*/  LDG.E R16, desc[UR6][R12.64] ;  /* 0x000000060c107981 */ /* 0x000ea8000c1e1900 */
[----:B------:R-:W2:Y:S02]  /*0270*/  LDG.E R17, desc[UR6][R4.64+-0xc] ;  /* 0xfffff40604117981 */ /* 0x000ea4000c1e1900 */
[----:B--2---:R-:W-:Y:S01]  /*0280*/  FFMA R21, R16, R17, R19 ;  /* 0x0000001110157223 */ /* 0x004fe20000000013 */
[----:B------:R-:W-:-:S04]  /*0290*/  IMAD.WIDE R16, R0, 0x4, R12 ;  /* 0x0000000400107825 */ /* 0x000fc800078e020c */
[----:B------:R2:W-:Y:S04]  /*02a0*/  STG.E desc[UR6][R2.64], R21 ;  /* 0x0000001502007986 */ /* 0x0005e8000c101906 */
[----:B------:R-:W3:Y:S04]  /*02b0*/  LDG.E R18, desc[UR6][R16.64] ;  /* 0x0000000610127981 */ /* 0x000ee8000c1e1900 */
[----:B------:R-:W3:Y:S01]  /*02c0*/  LDG.E R20, desc[UR6][R4.64+-0x8] ;  /* 0xfffff80604147981 */ /* 0x000ee2000c1e1900 */
[----:B------:R-:W-:-:S04]  /*02d0*/  IMAD.WIDE R14, R0, 0x4, R16 ;  /* 0x00000004000e7825 */ /* 0x000fc800078e0210 */
[----:B---3--:R-:W-:-:S05]  /*02e0*/  FFMA R23, R18, R20, R21 ;  /* 0x0000001412177223 */ /* 0x008fca0000000015 */
[----:B------:R3:W-:Y:S04]  /*02f0*/  STG.E desc[UR6][R2.64], R23 ;  /* 0x0000001702007986 */ /* 0x0007e8000c101906 */
[----:B------:R-:W1:Y:S04]  /*0300*/  LDG.E R18, desc[UR6][R14.64] ;  /* 0x000000060e127981 */ /* 0x000e68000c1e1900 */
[----:B------:R-:W1:Y:S02]  /*0310*/  LDG.E R12, desc[UR6][R4.64+-0x4] ;  /* 0xfffffc06040c7981 */ /* 0x000e64000c1e1900 */
[----:B-1----:R-:W-:Y:S01]  /*0320*/  FFMA R19, R18, R12, R23 ;  /* 0x0000000c12137223 */ /* 0x002fe20000000017 */
        /* <DEDUP_REMOVED lines=8> */
[----:B------:R-:W3:Y:S02]  /*03b0*/  LDG.E R14, desc[UR6][R4.64+0x4] ;  /* 0x00000406040e7981 */ /* 0x000ee4000c1e1900 */
[----:B---3--:R-:W-:Y:S01]  /*03c0*/  FFMA R23, R18, R14, R21 ;  /* 0x0000000e12177223 */ /* 0x008fe20000000015 */
[----:B------:R-:W-:-:S04]  /*03d0*/  IMAD.WIDE R14, R0, 0x4, R16 ;  /* 0x00000004000e7825 */ /* 0x000fc800078e0210 */
[----:B------:R2:W-:Y:S04]  /*03e0*/  STG.E desc[UR6][R2.64], R23 ;  /* 0x0000001702007986 */ /* 0x0005e8000c101906 */
[----:B------:R-:W3:Y:S04]  /*03f0*/  LDG.E R18, desc[UR6][R14.64] ;  /* 0x000000060e127981 */ /* 0x000ee8000c1e1900 */
[----:B------:R-:W3:Y:S01]  /*0400*/  LDG.E R12, desc[UR6][R4.64+0x8] ;  /* 0x00000806040c7981 */ /* 0x000ee2000c1e1900 */
[----:B------:R-:W-:Y:S01]  /*0410*/  IADD3 R9, PT, PT, R9, 0x8, RZ ;  /* 0x0000000809097810 */ /* 0x000fe20007ffe0ff */
[----:B---3--:R-:W-:Y:S01]  /*0420*/  FFMA R25, R18, R12, R23 ;  /* 0x0000000c12197223 */ /* 0x008fe20000000017 */
[----:B-1----:R-:W-:-:S04]  /*0430*/  IMAD.WIDE R18, R0, 0x4, R14 ;  /* 0x0000000400127825 */ /* 0x002fc800078e020e */
[----:B------:R2:W-:Y:S04]  /*0440*/  STG.E desc[UR6][R2.64], R25 ;  /* 0x0000001902007986 */ /* 0x0005e8000c101906 */
[----:B------:R-:W3:Y:S04]  /*0450*/  LDG.E R18, desc[UR6][R18.64] ;  /* 0x0000000612127981 */ /* 0x000ee8000c1e1900 */
[----:B------:R1:W3:Y:S01]  /*0460*/  LDG.E R13, desc[UR6][R4.64+0xc] ;  /* 0x00000c06040d7981 */ /* 0x0002e2000c1e1900 */
[----:B------:R-:W-:Y:S02]  /*0470*/  ISETP.NE.AND P1, PT, R9, RZ, PT ;  /* 0x000000ff0900720c */ /* 0x000fe40003f25270 */
[----:B------:R-:W-:-:S02]  /*0480*/  IADD3 R12, P2, PT, R4, 0x20, RZ ;  /* 0x00000020040c7810 */ /* 0x000fc40007f5e0ff */
[----:B------:R-:W-:Y:S02]  /*0490*/  LEA R11, R0, R11, 0x3 ;  /* 0x0000000b000b7211 */ /* 0x000fe400078e18ff */
[----:B-1----:R-:W-:Y:S01]  /*04a0*/  IADD3.X R5, PT, PT, RZ, R5, RZ, P2, !PT ;  /* 0x00000005ff057210 */ /* 0x002fe200017fe4ff */
[----:B---3--:R-:W-:-:S05]  /*04b0*/  FFMA R13, R18, R13, R25 ;  /* 0x0000000d120d7223 */ /* 0x008fca0000000019 */
[----:B------:R2:W-:Y:S01]  /*04c0*/  STG.E desc[UR6][R2.64], R13 ;  /* 0x0000000d02007986 */ /* 0x0005e2000c101906 */
[----:B------:R-:W-:Y:S05]  /*04d0*/  @P1 BRA `(.L_x_6) ;  /* 0xfffffffc00401947 */ /* 0x000fea000383ffff */
.L_x_5:
[----:B------:R-:W-:Y:S05]  /*04e0*/  @!P0 EXIT ;  /* 0x000000000000894d */ /* 0x000fea0003800000 */
[----:B------:R-:W-:Y:S02]  /*04f0*/  ISETP.GE.U32.AND P0, PT, R10, 0x4, PT ;  /* 0x000000040a00780c */ /* 0x000fe40003f06070 */
[----:B------:R-:W-:-:S04]  /*0500*/  LOP3.LUT R16, R6, 0x3, RZ, 0xc0, !PT ;  /* 0x0000000306107812 */ /* 0x000fc800078ec0ff */
[----:B------:R-:W-:-:S07]  /*0510*/  ISETP.NE.AND P1, PT, R16, RZ, PT ;  /* 0x000000ff1000720c */ /* 0x000fce0003f25270 */
[----:B------:R-:W-:Y:S06]  /*0520*/  @!P0 BRA `(.L_x_7) ;  /* 0x0000000000648947 */ /* 0x000fec0003800000 */
[----:B------:R-:W1:Y:S01]  /*0530*/  LDC.64 R10, c[0x0][0x380] ;  /* 0x0000e000ff0a7b82 */ /* 0x000e620000000a00 */
[----:B------:R-:W-:-:S07]  /*0540*/  IMAD R9, R8, R0, R7 ;  /* 0x0000000008097224 */ /* 0x000fce00078e0207 */
[----:B------:R-:W3:Y:S01]  /*0550*/  LDC.64 R4, c[0x0][0x388] ;  /* 0x0000e200ff047b82 */ /* 0x000ee20000000a00 */
[----:B-1----:R-:W-:-:S05]  /*0560*/  IMAD.WIDE R10, R9, 0x4, R10 ;  /* 0x00000004090a7825 */ /* 0x002fca00078e020a */
[----:B------:R-:W4:Y:S01]  /*0570*/  LDG.E R12, desc[UR6][R10.64] ;  /* 0x000000060a0c7981 */ /* 0x000f22000c1e1900 */
[----:B---3--:R-:W-:-:S05]  /*0580*/  IMAD.WIDE.U32 R4, R8, 0x4, R4 ;  /* 0x0000000408047825 */ /* 0x008fca00078e0004 */
[----:B------:R-:W4:Y:S02]  /*0590*/  LDG.E R9, desc[UR6][R4.64] ;  /* 0x0000000604097981 */ /* 0x000f24000c1e1900 */
[----:B----4-:R-:W-:Y:S01]  /*05a0*/  FFMA R9, R12, R9, R13 ;  /* 0x000000090c097223 */ /* 0x010fe2000000000d */
[----:B--2---:R-:W-:-:S04]  /*05b0*/  IMAD.WIDE R12, R0, 0x4, R10 ;  /* 0x00000004000c7825 */ /* 0x004fc800078e020a */
[----:B------:R1:W-:Y:S04]  /*05c0*/  STG.E desc[UR6][R2.64], R9 ;  /* 0x0000000902007986 */ /* 0x0003e8000c101906 */
[----:B------:R-:W2:Y:S04]  /*05d0*/  LDG.E R14, desc[UR6][R12.64] ;  /* 0x000000060c0e7981 */ /* 0x000ea8000c1e1900 */
        /* <DEDUP_REMOVED lines=9> */
[----:B------:R-:W2:Y:S04]  /*0670*/  LDG.E R10, desc[UR6][R10.64] ;  /* 0x000000060a0a7981 */ /* 0x000ea8000c1e1900 */
[----:B------:R-:W2:Y:S01]  /*0680*/  LDG.E R13, desc[UR6][R4.64+0xc] ;  /* 0x00000c06040d7981 */ /* 0x000ea2000c1e1900 */
[----:B------:R-:W-:Y:S01]  /*0690*/  IADD3 R8, PT, PT, R8, 0x4, RZ ;  /* 0x0000000408087810 */ /* 0x000fe20007ffe0ff */
[----:B--2---:R-:W-:-:S05]  /*06a0*/  FFMA R13, R10, R13, R19 ;  /* 0x0000000d0a0d7223 */ /* 0x004fca0000000013 */
[----:B------:R1:W-:Y:S02]  /*06b0*/  STG.E desc[UR6][R2.64], R13 ;  /* 0x0000000d02007986 */ /* 0x0003e4000c101906 */
.L_x_7:
[----:B------:R-:W-:Y:S05]  /*06c0*/  @!P1 EXIT ;  /* 0x000000000000994d */ /* 0x000fea0003800000 */
[----:B------:R-:W-:Y:S02]  /*06d0*/  ISETP.NE.AND P0, PT, R16, 0x1, PT ;  /* 0x000000011000780c */ /* 0x000fe40003f05270 */
[----:B------:R-:W-:-:S04]  /*06e0*/  LOP3.LUT R6, R6, 0x1, RZ, 0xc0, !PT ;  /* 0x0000000106067812 */ /* 0x000fc800078ec0ff */
[----:B------:R-:W-:-:S07]  /*06f0*/  ISETP.NE.U32.AND P1, PT, R6, 0x1, PT ;  /* 0x000000010600780c */ /* 0x000fce0003f25070 */
[----:B------:R-:W-:Y:S06]  /*0700*/  @!P0 BRA `(.L_x_8) ;  /* 0x00000000003c8947 */ /* 0x000fec0003800000 */
[----:B------:R-:W3:Y:S01]  /*0710*/  LDC.64 R4, c[0x0][0x380] ;  /* 0x0000e000ff047b82 */ /* 0x000ee20000000a00 */
[----:B-1----:R-:W-:-:S07]  /*0720*/  IMAD R9, R8, R0, R7 ;  /* 0x0000000008097224 */ /* 0x002fce00078e0207 */
[----:B------:R-:W1:Y:S01]  /*0730*/  LDC.64 R10, c[0x0][0x388] ;  /* 0x0000e200ff0a7b82 */ /* 0x000e620000000a00 */
[----:B---3--:R-:W-:-:S05]  /*0740*/  IMAD.WIDE R4, R9, 0x4, R4 ;  /* 0x0000000409047825 */ /* 0x008fca00078e0204 */
[----:B------:R-:W3:Y:S01]  /*0750*/  LDG.E R6, desc[UR6][R4.64] ;  /* 0x0000000604067981 */ /* 0x000ee2000c1e1900 */
[----:B-1----:R-:W-:-:S05]  /*0760*/  IMAD.WIDE.U32 R10, R8, 0x4, R10 ;  /* 0x00000004080a7825 */ /* 0x002fca00078e000a */
[----:B------:R-:W3:Y:S01]  /*0770*/  LDG.E R9, desc[UR6][R10.64] ;  /* 0x000000060a097981 */ /* 0x000ee2000c1e1900 */
[----:B------:R-:W-:-:S04]  /*0780*/  IMAD.WIDE R14, R0, 0x4, R4 ;  /* 0x00000004000e7825 */ /* 0x000fc800078e0204 */
[----:B---3--:R-:W-:-:S05]  /*0790*/  FFMA R9, R6, R9, R13 ;  /* 0x0000000906097223 */ /* 0x008fca000000000d */
[----:B------:R3:W-:Y:S04]  /*07a0*/  STG.E desc[UR6][R2.64], R9 ;  /* 0x0000000902007986 */ /* 0x0007e8000c101906 */
[----:B------:R-:W4:Y:S04]  /*07b0*/  LDG.E R14, desc[UR6][R14.64] ;  /* 0x000000060e0e7981 */ /* 0x000f28000c1e1900 */
[----:B--2---:R-:W4:Y:S01]  /*07c0*/  LDG.E R13, desc[UR6][R10.64+0x4] ;  /* 0x000004060a0d7981 */ /* 0x004f22000c1e1900 */
[----:B------:R-:W-:Y:S01]  /*07d0*/  IADD3 R8, PT, PT, R8, 0x2, RZ ;  /* 0x0000000208087810 */ /* 0x000fe20007ffe0ff */
[----:B----4-:R-:W-:-:S05]  /*07e0*/  FFMA R13, R14, R13, R9 ;  /* 0x0000000d0e0d7223 */ /* 0x010fca0000000009 */
[----:B------:R3:W-:Y:S02]  /*07f0*/  STG.E desc[UR6][R2.64], R13 ;  /* 0x0000000d02007986 */ /* 0x0007e4000c101906 */
.L_x_8:
[----:B------:R-:W-:Y:S05]  /*0800*/  @P1 EXIT ;  /* 0x000000000000194d */ /* 0x000fea0003800000 */
[----:B------:R-:W4:Y:S01]  /*0810*/  LDC.64 R4, c[0x0][0x380] ;  /* 0x0000e000ff047b82 */ /* 0x000f220000000a00 */
[----:B------:R-:W-:-:S07]  /*0820*/  IMAD R7, R8, R0, R7 ;  /* 0x0000000008077224 */ /* 0x000fce00078e0207 */
[----:B------:R-:W1:Y:S01]  /*0830*/  LDC.64 R10, c[0x0][0x388] ;  /* 0x0000e200ff0a7b82 */ /* 0x000e620000000a00 */
[----:B----4-:R-:W-:-:S06]  /*0840*/  IMAD.WIDE R4, R7, 0x4, R4 ;  /* 0x0000000407047825 */ /* 0x010fcc00078e0204 */
[----:B------:R-:W2:Y:S01]  /*0850*/  LDG.E R4, desc[UR6][R4.64] ;  /* 0x0000000604047981 */ /* 0x000ea2000c1e1900 */
[----:B-1-3--:R-:W-:-:S06]  /*0860*/  IMAD.WIDE.U32 R8, R8, 0x4, R10 ;  /* 0x0000000408087825 */ /* 0x00afcc00078e000a */
[----:B------:R-:W2:Y:S02]  /*0870*/  LDG.E R8, desc[UR6][R8.64] ;  /* 0x0000000608087981 */ /* 0x000ea4000c1e1900 */
[----:B--2---:R-:W-:-:S05]  /*0880*/  FFMA R13, R4, R8, R13 ;  /* 0x00000008040d7223 */ /* 0x004fca000000000d */
[----:B------:R-:W-:Y:S01]  /*0890*/  STG.E desc[UR6][R2.64], R13 ;  /* 0x0000000d02007986 */ /* 0x000fe2000c101906 */
[----:B------:R-:W-:Y:S05]  /*08a0*/  EXIT ;  /* 0x000000000000794d */ /* 0x000fea0003800000 */
.L_x_9:
        /* <DEDUP_REMOVED lines=13> */
.L_x_17:


//--------------------- .text.bicgKernel1         --------------------------
	.section	.text.bicgKernel1,"ax",@progbits
	.align	128
        .global         bicgKernel1
        .type           bicgKernel1,@function
        .size           bicgKernel1,(.L_x_18 - bicgKernel1)
        .other          bicgKernel1,@"STO_CUDA_ENTRY STV_DEFAULT"
bicgKernel1:
.text.bicgKernel1:
[----:B------:R-:W-:Y:S01]  /*0000*/  LDC R1, c[0x0][0x37c] ;  /* 0x0000df00ff017b82 */ /* 0x000fe20000000800 */
[----:B------:R-:W0:Y:S01]  /*0010*/  S2R R5, SR_CTAID.X ;  /* 0x0000000000057919 */ /* 0x000e220000002500 */
[----:B------:R-:W0:Y:S01]  /*0020*/  LDCU UR4, c[0x0][0x360] ;  /* 0x00006c00ff0477ac */ /* 0x000e220008000800 */
[----:B------:R-:W0:Y:S01]  /*0030*/  S2R R0, SR_TID.X ;  /* 0x0000000000007919 */ /* 0x000e220000002100 */
[----:B------:R-:W1:Y:S01]  /*0040*/  LDCU UR5, c[0x0][0x39c] ;  /* 0x00007380ff0577ac */ /* 0x000e620008000800 */
[----:B0-----:R-:W-:-:S05]  /*0050*/  IMAD R5, R5, UR4, R0 ;  /* 0x0000000405057c24 */ /* 0x001fca000f8e0200 */
[----:B-1----:R-:W-:-:S13]  /*0060*/  ISETP.GE.AND P0, PT, R5, UR5, PT ;  /* 0x0000000505007c0c */ /* 0x002fda000bf06270 */
        /* <DEDUP_REMOVED lines=10> */
[----:B------:R-:W-:Y:S01]  /*0110*/  LOP3.LUT R17, R4, 0xf, RZ, 0xc0, !PT ;  /* 0x0000000f04117812 */ /* 0x000fe200078ec0ff */
[----:B------:R-:W-:Y:S01]  /*0120*/  IMAD R0, R5, R4, RZ ;  /* 0x0000000405007224 */ /* 0x000fe200078e02ff */
[----:B------:R-:W-:Y:S02]  /*0130*/  MOV R5, RZ ;  /* 0x000000ff00057202 */ /* 0x000fe40000000f00 */
[----:B------:R-:W-:-:S07]  /*0140*/  ISETP.NE.AND P0, PT, R17, RZ, PT ;  /* 0x000000ff1100720c */ /* 0x000fce0003f05270 */
[----:B------:R-:W-:Y:S06]  /*0150*/  @!P1 BRA `(.L_x_10) ;  /* 0x0000000400589947 */ /* 0x000fec0003800000 */
[----:B------:R-:W1:Y:S01]  /*0160*/  LDCU.128 UR8, c[0x0][0x380] ;  /* 0x00007000ff0877ac */ /* 0x000e620008000c00 */
[----:B------:R-:W-:Y:S02]  /*0170*/  LOP3.LUT R7, R4, 0x7ffffff0, RZ, 0xc0, !PT ;  /* 0x7ffffff004077812 */ /* 0x000fe400078ec0ff */
[----:B------:R-:W-:Y:S02]  /*0180*/  MOV R5, RZ ;  /* 0x000000ff00057202 */ /* 0x000fe40000000f00 */
[----:B------:R-:W-:Y:S02]  /*0190*/  MOV R12, R0 ;  /* 0x00000000000c7202 */ /* 0x000fe40000000f00 */
[----:B------:R-:W-:Y:S01]  /*01a0*/  IADD3 R6, PT, PT, -R7, RZ, RZ ;  /* 0x000000ff07067210 */ /* 0x000fe20007ffe1ff */
[----:B-1----:R-:W-:Y:S02]  /*01b0*/  UIADD3 UR4, UP1, UPT, UR10, 0x20, URZ ;  /* 0x000000200a047890 */ /* 0x002fe4000ff3e0ff */
[----:B------:R-:W-:-:S02]  /*01c0*/  UIADD3 UR6, UP0, UPT, UR8, 0x20, URZ ;  /* 0x0000002008067890 */ /* 0x000fc4000ff1e0ff */
[----:B------:R-:W-:Y:S02]  /*01d0*/  UIADD3.X UR5, UPT, UPT, URZ, UR11, URZ, UP1, !UPT ;  /* 0x0000000bff057290 */ /* 0x000fe40008ffe4ff */
[----:B------:R-:W-:Y:S01]  /*01e0*/  MOV R13, UR4 ;  /* 0x00000004000d7c02 */ /* 0x000fe20008000f00 */
[----:B------:R-:W-:-:S03]  /*01f0*/  UIADD3.X UR7, UPT, UPT, URZ, UR9, URZ, UP0, !UPT ;  /* 0x00000009ff077290 */ /* 0x000fc600087fe4ff */
[----:B------:R-:W-:-:S09]  /*0200*/  MOV R14, UR5 ;  /* 0x00000005000e7c02 */ /* 0x000fd20008000f00 */
.L_x_11:
[----:B------:R-:W-:Y:S02]  /*0210*/  MOV R10, UR6 ;  /* 0x00000006000a7c02 */ /* 0x000fe40008000f00 */
[----:B------:R-:W-:Y:S02]  /*0220*/  MOV R11, UR7 ;  /* 0x00000007000b7c02 */ /* 0x000fe40008000f00 */
[----:B------:R-:W-:Y:S02]  /*0230*/  MOV R8, R13 ;  /* 0x0000000d00087202 */ /* 0x000fe40000000f00 */
[----:B------:R-:W-:Y:S01]  /*0240*/  MOV R9, R14 ;  /* 0x0000000e00097202 */ /* 0x000fe20000000f00 */
[----:B------:R-:W-:-:S04]  /*0250*/  IMAD.WIDE R10, R12, 0x4, R10 ;  /* 0x000000040c0a7825 */ /* 0x000fc800078e020a */
[----:B------:R-:W2:Y:S04]  /*0260*/  LDG.E R13, desc[UR12][R8.64+-0x20] ;  /* 0xffffe00c080d7981 */ /* 0x000ea8000c1e1900 */
[----:B------:R-:W2:Y:S02]  /*0270*/  LDG.E R14, desc[UR12][R10.64+-0x20] ;  /* 0xffffe00c0a0e7981 */ /* 0x000ea4000c1e1900 */
[----:B--2---:R-:W-:-:S05]  /*0280*/  FFMA R13, R14, R13, R5 ;  /* 0x0000000d0e0d7223 */ /* 0x004fca0000000005 */
[----:B------:R1:W-:Y:S04]  /*0290*/  STG.E desc[UR12][R2.64], R13 ;  /* 0x0000000d02007986 */ /* 0x0003e8000c10190c */
[----:B------:R-:W2:Y:S04]  /*02a0*/  LDG.E R14, desc[UR12][R10.64+-0x1c] ;  /* 0xffffe40c0a0e7981 */ /* 0x000ea8000c1e1900 */
[----:B----4-:R-:W2:Y:S02]  /*02b0*/  LDG.E R5, desc[UR12][R8.64+-0x1c] ;  /* 0xffffe40c08057981 */ /* 0x010ea4000c1e1900 */
[----:B--2---:R-:W-:-:S05]  /*02c0*/  FFMA R5, R14, R5, R13 ;  /* 0x000000050e057223 */ /* 0x004fca000000000d */
[----:B------:R2:W-:Y:S04]  /*02d0*/  STG.E desc[UR12][R2.64], R5 ;  /* 0x0000000502007986 */ /* 0x0005e8000c10190c */
[----:B------:R-:W3:Y:S04]  /*02e0*/  LDG.E R14, desc[UR12][R10.64+-0x18] ;  /* 0xffffe80c0a0e7981 */ /* 0x000ee8000c1e1900 */
[----:B------:R-:W3:Y:S02]  /*02f0*/  LDG.E R15, desc[UR12][R8.64+-0x18] ;  /* 0xffffe80c080f7981 */ /* 0x000ee4000c1e1900 */
[----:B---3--:R-:W-:-:S05]  /*0300*/  FFMA R15, R14, R15, R5 ;  /* 0x0000000f0e0f7223 */ /* 0x008fca0000000005 */
[----:B------:R3:W-:Y:S04]  /*0310*/  STG.E desc[UR12][R2.64], R15 ;  /* 0x0000000f02007986 */ /* 0x0007e8000c10190c */
[----:B------:R-:W1:Y:S04]  /*0320*/  LDG.E R14, desc[UR12][R10.64+-0x14] ;  /* 0xffffec0c0a0e7981 */ /* 0x000e68000c1e1900 */
[----:B------:R-:W1:Y:S02]  /*0330*/  LDG.E R16, desc[UR12][R8.64+-0x14] ;  /* 0xffffec0c08107981 */ /* 0x000e64000c1e1900 */
[----:B-1----:R-:W-:-:S05]  /*0340*/  FFMA R13, R14, R16, R15 ;  /* 0x000000100e0d7223 */ /* 0x002fca000000000f */
[----:B------:R1:W-:Y:S04]  /*0350*/  STG.E desc[UR12][R2.64], R13 ;  /* 0x0000000d02007986 */ /* 0x0003e8000c10190c */
[----:B------:R-:W2:Y:S04]  /*0360*/  LDG.E R14, desc[UR12][R10.64+-0x10] ;  /* 0xfffff00c0a0e7981 */ /* 0x000ea8000c1e1900 */
[----:B------:R-:W2:Y:S02]  /*0370*/  LDG.E R16, desc[UR12][R8.64+-0x10] ;  /* 0xfffff00c08107981 */ /* 0x000ea4000c1e1900 */
        /* <DEDUP_REMOVED lines=34> */
[----:B------:R-:W4:Y:S04]  /*05a0*/  LDG.E R14, desc[UR12][R10.64+0x14] ;  /* 0x0000140c0a0e7981 */ /* 0x000f28000c1e1900 */
[----:B------:R-:W4:Y:S02]  /*05b0*/  LDG.E R16, desc[UR12][R8.64+0x14] ;  /* 0x0000140c08107981 */ /* 0x000f24000c1e1900 */
[----:B----4-:R-:W-:-:S05]  /*05c0*/  FFMA R19, R14, R16, R13 ;  /* 0x000000100e137223 */ /* 0x010fca000000000d */
[----:B------:R4:W-:Y:S04]  /*05d0*/  STG.E desc[UR12][R2.64], R19 ;  /* 0x0000001302007986 */ /* 0x0009e8000c10190c */
[----:B------:R-:W3:Y:S04]  /*05e0*/  LDG.E R14, desc[UR12][R10.64+0x18] ;  /* 0x0000180c0a0e7981 */ /* 0x000ee8000c1e1900 */
[----:B--2---:R-:W3:Y:S01]  /*05f0*/  LDG.E R5, desc[UR12][R8.64+0x18] ;  /* 0x0000180c08057981 */ /* 0x004ee2000c1e1900 */
[----:B------:R-:W-:Y:S01]  /*0600*/  IADD3 R6, PT, PT, R6, 0x10, RZ ;  /* 0x0000001006067810 */ /* 0x000fe20007ffe0ff */
[----:B---3--:R-:W-:-:S05]  /*0610*/  FFMA R15, R14, R5, R19 ;  /* 0x000000050e0f7223 */ /* 0x008fca0000000013 */
[----:B------:R4:W-:Y:S04]  /*0620*/  STG.E desc[UR12][R2.64], R15 ;  /* 0x0000000f02007986 */ /* 0x0009e8000c10190c */
[----:B------:R-:W2:Y:S04]  /*0630*/  LDG.E R14, desc[UR12][R10.64+0x1c] ;  /* 0x00001c0c0a0e7981 */ /* 0x000ea8000c1e1900 */
[----:B------:R-:W2:Y:S01]  /*0640*/  LDG.E R5, desc[UR12][R8.64+0x1c] ;  /* 0x00001c0c08057981 */ /* 0x000ea2000c1e1900 */
[----:B------:R-:W-:Y:S02]  /*0650*/  ISETP.NE.AND P1, PT, R6, RZ, PT ;  /* 0x000000ff0600720c */ /* 0x000fe40003f25270 */
[----:B-1----:R-:W-:-:S02]  /*0660*/  IADD3 R13, P2, PT, R8, 0x40, RZ ;  /* 0x00000040080d7810 */ /* 0x002fc40007f5e0ff */
[----:B------:R-:W-:Y:S01]  /*0670*/  IADD3 R12, PT, PT, R12, 0x10, RZ ;  /* 0x000000100c0c7810 */ /* 0x000fe20007ffe0ff */
[----:B--2---:R-:W-:Y:S01]  /*0680*/  FFMA R5, R14, R5, R15 ;  /* 0x000000050e057223 */ /* 0x004fe2000000000f */
[----:B------:R-:W-:-:S04]  /*0690*/  IADD3.X R14, PT, PT, RZ, R9, RZ, P2, !PT ;  /* 0x00000009ff0e7210 */ /* 0x000fc800017fe4ff */
[----:B------:R4:W-:Y:S03]  /*06a0*/  STG.E desc[UR12][R2.64], R5 ;  /* 0x0000000502007986 */ /* 0x0009e6000c10190c */
[----:B------:R-:W-:Y:S05]  /*06b0*/  @P1 BRA `(.L_x_11) ;  /* 0xfffffff800d41947 */ /* 0x000fea000383ffff */
.L_x_10:
[----:B------:R-:W-:Y:S05]  /*06c0*/  @!P0 EXIT ;  /* 0x000000000000894d */ /* 0x000fea0003800000 */
[----:B------:R-:W-:Y:S02]  /*06d0*/  ISETP.GE.U32.AND P0, PT, R17, 0x8, PT ;  /* 0x000000081100780c */ /* 0x000fe40003f06070 */
[----:B------:R-:W-:-:S04]  /*06e0*/  LOP3.LUT R14, R4, 0x7, RZ, 0xc0, !PT ;  /* 0x00000007040e7812 */ /* 0x000fc800078ec0ff */
[----:B------:R-:W-:-:S07]  /*06f0*/  ISETP.NE.AND P1, PT, R14, RZ, PT ;  /* 0x000000ff0e00720c */ /* 0x000fce0003f25270 */
[----:B------:R-:W-:Y:S06]  /*0700*/  @!P0 BRA `(.L_x_12) ;  /* 0x0000000000988947 */ /* 0x000fec0003800000 */
[----:B------:R-:W1:Y:S01]  /*0710*/  LDC.64 R8, c[0x0][0x380] ;  /* 0x0000e000ff087b82 */ /* 0x000e620000000a00 */
[----:B------:R-:W-:-:S07]  /*0720*/  IADD3 R13, PT, PT, R0, R7, RZ ;  /* 0x00000007000d7210 */ /* 0x000fce0007ffe0ff */
[----:B------:R-:W2:Y:S01]  /*0730*/  LDC.64 R10, c[0x0][0x388] ;  /* 0x0000e200ff0a7b82 */ /* 0x000ea20000000a00 */
[----:B-1----:R-:W-:-:S05]  /*0740*/  IMAD.WIDE R8, R13, 0x4, R8 ;  /* 0x000000040d087825 */ /* 0x002fca00078e0208 */
[----:B------:R-:W4:Y:S01]  /*0750*/  LDG.E R6, desc[UR12][R8.64] ;  /* 0x0000000c08067981 */ /* 0x000f22000c1e1900 */
[----:B--2---:R-:W-:-:S05]  /*0760*/  IMAD.WIDE.U32 R10, R7, 0x4, R10 ;  /* 0x00000004070a7825 */ /* 0x004fca00078e000a */
[----:B------:R-:W4:Y:S02]  /*0770*/  LDG.E R12, desc[UR12][R10.64] ;  /* 0x0000000c0a0c7981 */ /* 0x000f24000c1e1900 */
[----:B----4-:R-:W-:-:S05]  /*0780*/  FFMA R5, R6, R12, R5 ;  /* 0x0000000c06057223 */ /* 0x010fca0000000005 */
        /* <DEDUP_REMOVED lines=21> */
[----:B------:R-:W3:Y:S04]  /*08e0*/  LDG.E R6, desc[UR12][R8.64+0x18] ;  /* 0x0000180c08067981 */ /* 0x000ee8000c1e1900 */
[----:B------:R-:W3:Y:S02]  /*08f0*/  LDG.E R12, desc[UR12][R10.64+0x18] ;  /* 0x0000180c0a0c7981 */ /* 0x000ee4000c1e1900 */
[----:B---3--:R-:W-:-:S05]  /*0900*/  FFMA R17, R6, R12, R15 ;  /* 0x0000000c06117223 */ /* 0x008fca000000000f */
[----:B------:R2:W-:Y:S04]  /*0910*/  STG.E desc[UR12][R2.64], R17 ;  /* 0x0000001102007986 */ /* 0x0005e8000c10190c */
[----:B------:R-:W3:Y:S04]  /*0920*/  LDG.E R6, desc[UR12][R8.64+0x1c] ;  /* 0x00001c0c08067981 */ /* 0x000ee8000c1e1900 */
[----:B-1----:R-:W3:Y:S01]  /*0930*/  LDG.E R5, desc[UR12][R10.64+0x1c] ;  /* 0x00001c0c0a057981 */ /* 0x002ee2000c1e1900 */
[----:B------:R-:W-:Y:S01]  /*0940*/  IADD3 R7, PT, PT, R7, 0x8, RZ ;  /* 0x0000000807077810 */ /* 0x000fe20007ffe0ff */
[----:B---3--:R-:W-:-:S05]  /*0950*/  FFMA R5, R6, R5, R17 ;  /* 0x0000000506057223 */ /* 0x008fca0000000011 */
[----:B------:R2:W-:Y:S02]  /*0960*/  STG.E desc[UR12][R2.64], R5 ;  /* 0x0000000502007986 */ /* 0x0005e4000c10190c */
.L_x_12:
[----:B------:R-:W-:Y:S05]  /*0970*/  @!P1 EXIT ;  /* 0x000000000000994d */ /* 0x000fea0003800000 */
[----:B------:R-:W-:Y:S02]  /*0980*/  ISETP.GE.U32.AND P0, PT, R14, 0x4, PT ;  /* 0x000000040e00780c */ /* 0x000fe40003f06070 */
[----:B------:R-:W-:-:S04]  /*0990*/  LOP3.LUT R4, R4, 0x3, RZ, 0xc0, !PT ;  /* 0x0000000304047812 */ /* 0x000fc800078ec0ff */
[----:B------:R-:W-:-:S07]  /*09a0*/  ISETP.NE.AND P1, PT, R4, RZ, PT ;  /* 0x000000ff0400720c */ /* 0x000fce0003f25270 */
[----:B------:R-:W-:Y:S06]  /*09b0*/  @!P0 BRA `(.L_x_13) ;  /* 0x0000000000588947 */ /* 0x000fec0003800000 */
[----:B------:R-:W1:Y:S01]  /*09c0*/  LDC.64 R8, c[0x0][0x380] ;  /* 0x0000e000ff087b82 */ /* 0x000e620000000a00 */
[----:B--2---:R-:W-:-:S07]  /*09d0*/  IADD3 R13, PT, PT, R0, R7, RZ ;  /* 0x00000007000d7210 */ /* 0x004fce0007ffe0ff */
        /* <DEDUP_REMOVED lines=11> */
[----:B------:R-:W2:Y:S04]  /*0a90*/  LDG.E R6, desc[UR12][R8.64+0x8] ;  /* 0x0000080c08067981 */ /* 0x000ea8000c1e1900 */
[----:B------:R-:W2:Y:S02]  /*0aa0*/  LDG.E R12, desc[UR12][R10.64+0x8] ;  /* 0x0000080c0a0c7981 */ /* 0x000ea4000c1e1900 */
[----:B--2---:R-:W-:-:S05]  /*0ab0*/  FFMA R15, R6, R12, R13 ;  /* 0x0000000c060f7223 */ /* 0x004fca000000000d */
[----:B------:R3:W-:Y:S04]  /*0ac0*/  STG.E desc[UR12][R2.64], R15 ;  /* 0x0000000f02007986 */ /* 0x0007e8000c10190c */
[----:B------:R-:W1:Y:S04]  /*0ad0*/  LDG.E R6, desc[UR12][R8.64+0xc] ;  /* 0x00000c0c08067981 */ /* 0x000e68000c1e1900 */
[----:B------:R-:W1:Y:S01]  /*0ae0*/  LDG.E R12, desc[UR12][R10.64+0xc] ;  /* 0x00000c0c0a0c7981 */ /* 0x000e62000c1e1900 */
[----:B------:R-:W-:Y:S01]  /*0af0*/  IADD3 R7, PT, PT, R7, 0x4, RZ ;  /* 0x0000000407077810 */ /* 0x000fe20007ffe0ff */
[----:B-1----:R-:W-:-:S05]  /*0b00*/  FFMA R5, R6, R12, R15 ;  /* 0x0000000c06057223 */ /* 0x002fca000000000f */
[----:B------:R3:W-:Y:S02]  /*0b10*/  STG.E desc[UR12][R2.64], R5 ;  /* 0x0000000502007986 */ /* 0x0007e4000c10190c */
.L_x_13:
[----:B------:R-:W-:Y:S05]  /*0b20*/  @!P1 EXIT ;  /* 0x000000000000994d */ /* 0x000fea0003800000 */
[----:B------:R-:W1:Y:S01]  /*0b30*/  LDC.64 R10, c[0x0][0x388] ;  /* 0x0000e200ff0a7b82 */ /* 0x000e620000000a00 */
[----:B--23--:R-:W-:Y:S02]  /*0b40*/  IADD3 R13, PT, PT, R0, R7, RZ ;  /* 0x00000007000d7210 */ /* 0x00cfe40007ffe0ff */
[----:B------:R-:W-:-:S05]  /*0b50*/  IADD3 R4, PT, PT, -R4, RZ, RZ ;  /* 0x000000ff04047210 */ /* 0x000fca0007ffe1ff */
[----:B------:R-:W2:Y:S01]  /*0b60*/  LDC.64 R8, c[0x0][0x380] ;  /* 0x0000e000ff087b82 */ /* 0x000ea20000000a00 */
[----:B-1----:R-:W-:-:S07]  /*0b70*/  IMAD.WIDE.U32 R10, R7, 0x4, R10 ;  /* 0x00000004070a7825 */ /* 0x002fce00078e000a */
.L_x_14:
[----:B--2---:R-:W-:Y:S01]  /*0b80*/  IMAD.WIDE R6, R13, 0x4, R8 ;  /* 0x000000040d067825 */ /* 0x004fe200078e0208 */
[----:B-1----:R1:W4:Y:S05]  /*0b90*/  LDG.E R0, desc[UR12][R10.64] ;  /* 0x0000000c0a007981 */ /* 0x00232a000c1e1900 */
[----:B------:R-:W4:Y:S01]  /*0ba0*/  LDG.E R6, desc[UR12][R6.64] ;  /* 0x0000000c06067981 */ /* 0x000f22000c1e1900 */
[----:B------:R-:W-:-:S04]  /*0bb0*/  IADD3 R4, PT, PT, R4, 0x1, RZ ;  /* 0x0000000104047810 */ /* 0x000fc80007ffe0ff */
[----:B------:R-:W-:Y:S02]  /*0bc0*/  ISETP.NE.AND P0, PT, R4, RZ, PT ;  /* 0x000000ff0400720c */ /* 0x000fe40003f05270 */
[----:B-1----:R-:W-:Y:S02]  /*0bd0*/  IADD3 R10, P1, PT, R10, 0x4, RZ ;  /* 0x000000040a0a7810 */ /* 0x002fe40007f3e0ff */
[----:B------:R-:W-:Y:S02]  /*0be0*/  IADD3 R13, PT, PT, R13, 0x1, RZ ;  /* 0x000000010d0d7810 */ /* 0x000fe40007ffe0ff */
[----:B------:R-:W-:Y:S01]  /*0bf0*/  IADD3.X R11, PT, PT, RZ, R11, RZ, P1, !PT ;  /* 0x0000000bff0b7210 */ /* 0x000fe20000ffe4ff */
[----:B----4-:R-:W-:-:S05]  /*0c00*/  FFMA R5, R6, R0, R5 ;  /* 0x0000000006057223 */ /* 0x010fca0000000005 */
[----:B------:R1:W-:Y:S01]  /*0c10*/  STG.E desc[UR12][R2.64], R5 ;  /* 0x0000000502007986 */ /* 0x0003e2000c10190c */
[----:B------:R-:W-:Y:S05]  /*0c20*/  @P0 BRA `(.L_x_14) ;  /* 0xfffffffc00d40947 */ /* 0x000fea000383ffff */
[----:B------:R-:W-:Y:S05]  /*0c30*/  EXIT ;  /* 0x000000000000794d */ /* 0x000fea0003800000 */
.L_x_15:
        /* <DEDUP_REMOVED lines=12> */
.L_x_18:


//--------------------- .nv.shared.bicgFusedRef   --------------------------
	.section	.nv.shared.bicgFusedRef,"aw",@nobits
	.sectionflags	@""
	.align	4
.nv.shared.bicgFusedRef:
	.zero		5504


//--------------------- .nv.shared.reserved.0     --------------------------
	.section	.nv.shared.reserved.0,"aw",@nobits
	.weak		__nv_reservedSMEM_offset_0_alias
	.size		__nv_reservedSMEM_offset_0_alias, 0, 64
	.other		__nv_reservedSMEM_offset_0_alias,@"STO_CUDA_RESERVED_SHARED STV_DEFAULT"
__nv_reservedSMEM_offset_0_alias:
	.zero		0
	.zero		64


//--------------------- .nv.constant0.bicgFusedRef --------------------------
	.section	.nv.constant0.bicgFusedRef,"a",@progbits
	.sectionflags	@""
	.align	4
.nv.constant0.bicgFusedRef:
	.zero		944


//--------------------- .nv.constant0.bicgKernel2 --------------------------
	.section	.nv.constant0.bicgKernel2,"a",@progbits
	.sectionflags	@""
	.align	4
.nv.constant0.bicgKernel2:
	.zero		928


//--------------------- .nv.constant0.bicgKernel1 --------------------------
	.section	.nv.constant0.bicgKernel1,"a",@progbits
	.sectionflags	@""
	.align	4
.nv.constant0.bicgKernel1:
	.zero		928


//--------------------- SYMBOLS --------------------------

	.type		.nv.reservedSmem.offset0,@object
	.size		.nv.reservedSmem.offset0,0x4
	.type		.nv.reservedSmem.cap,@object
	.size		.nv.reservedSmem.cap,0x4
